	.target	sm_90a

	.elftype	@"ET_EXEC"


//--------------------- .note.nv.tkinfo           --------------------------
	.section	.note.nv.tkinfo,"",@"SHT_NOTE"
	.sectionflags	@"SHF_NOTE_NV_TKINFO"
	.tkinfo
        /*0018*/ 	.word	0x00000002
        /*0030*/ 	.string	""
        /*0030*/ 	.string	"ptxas"
        /*0030*/ 	.string	"Cuda compilation tools, release 13.0, V13.0.88"
        /*0030*/ 	.string	"Build cuda_13.0.r13.0/compiler.36424714_0"
        /*0030*/ 	.string	"-arch sm_90a -m 64 "



//--------------------- .note.nv.cuinfo           --------------------------
	.section	.note.nv.cuinfo,"",@"SHT_NOTE"
	.sectionflags	@"SHF_NOTE_NV_CUINFO"
        /*0018*/ 	.short	0x0002
        /*001a*/ 	.short	0x005a
        /*001c*/ 	.short	0x0082
	.zero		2


//--------------------- .nv.info                  --------------------------
	.section	.nv.info,"",@"SHT_CUDA_INFO"
	.align	4


	//----- nvinfo : EIATTR_REGCOUNT
	.align		4
        /*0000*/ 	.byte	0x04, 0x2f
        /*0002*/ 	.short	(.L_15 - .L_14)
	.align		4
.L_14:
        /*0004*/ 	.word	index@(_ZN7cutlass13device_kernelINS_4gemm6kernel13GemmUniversalIN4cute5tupleIJiiiiEEENS1_10collective13CollectiveMmaINS1_34MainloopSm90TmaGmmaWarpSpecializedILi10ENS5_IJNS4_1CILi2EEENSA_ILi1EEESC_EEENS1_35KernelTmaWarpSpecializedCooperativeEEENS5_IJNSA_ILi192EEENSA_ILi512EEENSA_ILi16EEEEEENS_6half_tENS5_IJlSC_lEEESK_SL_NS4_8TiledMMAINS4_8MMA_AtomIJNS4_4SM904GMMA26MMA_64x256x16_F32F16F16_SSILNSP_5MajorE0ELSR_0ELNSP_7ScaleInE1ELSS_1EEEEEENS4_6LayoutISD_NS5_IJSC_NSA_ILi0EEESW_EEEEENS5_IJNS4_10UnderscoreESZ_SZ_EEEEENS4_13SM90_TMA_LOADENS4_14ComposedLayoutINS4_7SwizzleILi1ELi4ELi3EEENS4_18smem_ptr_flag_bitsILi16EEENSV_INS5_IJNSA_ILi8EEESI_EEENS5_IJSI_SC_EEEEEEEvNS4_8identityENS4_23SM90_TMA_LOAD_MULTICASTES1C_vS1D_EENS_8epilogue10collective6detail29Sm90TmaWarpSpecializedAdapterINS1H_15DefaultEpilogueISK_SL_SL_NS1G_6thread17LinearCombinationISK_Li1EffLNS1L_9ScaleType4KindE0ELNS_15FloatRoundStyleE2ESK_EENS1_15EpilogueDefaultEEEEEvvEEEEvNT_6ParamsE)
        /*0008*/ 	.word	0x000000a8


	//----- nvinfo : EIATTR_FRAME_SIZE
	.align		4
.L_15:
        /*000c*/ 	.byte	0x04, 0x11
        /*000e*/ 	.short	(.L_17 - .L_16)
	.align		4
.L_16:
        /*0010*/ 	.word	index@(_ZN7cutlass13device_kernelINS_4gemm6kernel13GemmUniversalIN4cute5tupleIJiiiiEEENS1_10collective13CollectiveMmaINS1_34MainloopSm90TmaGmmaWarpSpecializedILi10ENS5_IJNS4_1CILi2EEENSA_ILi1EEESC_EEENS1_35KernelTmaWarpSpecializedCooperativeEEENS5_IJNSA_ILi192EEENSA_ILi512EEENSA_ILi16EEEEEENS_6half_tENS5_IJlSC_lEEESK_SL_NS4_8TiledMMAINS4_8MMA_AtomIJNS4_4SM904GMMA26MMA_64x256x16_F32F16F16_SSILNSP_5MajorE0ELSR_0ELNSP_7ScaleInE1ELSS_1EEEEEENS4_6LayoutISD_NS5_IJSC_NSA_ILi0EEESW_EEEEENS5_IJNS4_10UnderscoreESZ_SZ_EEEEENS4_13SM90_TMA_LOADENS4_14ComposedLayoutINS4_7SwizzleILi1ELi4ELi3EEENS4_18smem_ptr_flag_bitsILi16EEENSV_INS5_IJNSA_ILi8EEESI_EEENS5_IJSI_SC_EEEEEEEvNS4_8identityENS4_23SM90_TMA_LOAD_MULTICASTES1C_vS1D_EENS_8epilogue10collective6detail29Sm90TmaWarpSpecializedAdapterINS1H_15DefaultEpilogueISK_SL_SL_NS1G_6thread17LinearCombinationISK_Li1EffLNS1L_9ScaleType4KindE0ELNS_15FloatRoundStyleE2ESK_EENS1_15EpilogueDefaultEEEEEvvEEEEvNT_6ParamsE)
        /*0014*/ 	.word	0x00000980


	//----- nvinfo : EIATTR_MIN_STACK_SIZE
	.align		4
.L_17:
        /*0018*/ 	.byte	0x04, 0x12
        /*001a*/ 	.short	(.L_19 - .L_18)
	.align		4
.L_18:
        /*001c*/ 	.word	index@(_ZN7cutlass13device_kernelINS_4gemm6kernel13GemmUniversalIN4cute5tupleIJiiiiEEENS1_10collective13CollectiveMmaINS1_34MainloopSm90TmaGmmaWarpSpecializedILi10ENS5_IJNS4_1CILi2EEENSA_ILi1EEESC_EEENS1_35KernelTmaWarpSpecializedCooperativeEEENS5_IJNSA_ILi192EEENSA_ILi512EEENSA_ILi16EEEEEENS_6half_tENS5_IJlSC_lEEESK_SL_NS4_8TiledMMAINS4_8MMA_AtomIJNS4_4SM904GMMA26MMA_64x256x16_F32F16F16_SSILNSP_5MajorE0ELSR_0ELNSP_7ScaleInE1ELSS_1EEEEEENS4_6LayoutISD_NS5_IJSC_NSA_ILi0EEESW_EEEEENS5_IJNS4_10UnderscoreESZ_SZ_EEEEENS4_13SM90_TMA_LOADENS4_14ComposedLayoutINS4_7SwizzleILi1ELi4ELi3EEENS4_18smem_ptr_flag_bitsILi16EEENSV_INS5_IJNSA_ILi8EEESI_EEENS5_IJSI_SC_EEEEEEEvNS4_8identityENS4_23SM90_TMA_LOAD_MULTICASTES1C_vS1D_EENS_8epilogue10collective6detail29Sm90TmaWarpSpecializedAdapterINS1H_15DefaultEpilogueISK_SL_SL_NS1G_6thread17LinearCombinationISK_Li1EffLNS1L_9ScaleType4KindE0ELNS_15FloatRoundStyleE2ESK_EENS1_15EpilogueDefaultEEEEEvvEEEEvNT_6ParamsE)
        /*0020*/ 	.word	0x00000980
.L_19:


//--------------------- .nv.compat                --------------------------
	.section	.nv.compat,"",@"SHT_CUDA_COMPAT_INFO"
	.align	4
        /*0000*/ 	.byte	0x02, 0x09, 0x01, 0x00, 0x02, 0x02, 0x04, 0x00, 0x02, 0x05, 0x05, 0x00, 0x03, 0x07, 0x01, 0x01
        /*0010*/ 	.byte	0x02, 0x03, 0x01, 0x00, 0x02, 0x06, 0x01, 0x00, 0x04, 0x0b, 0x08, 0x00, 0x00, 0x00, 0x00, 0x00
        /*0020*/ 	.byte	0x00, 0x00, 0x00, 0x00


//--------------------- .nv.info._ZN7cutlass13device_kernelINS_4gemm6kernel13GemmUniversalIN4cute5tupleIJiiiiEEENS1_10collective13CollectiveMmaINS1_34MainloopSm90TmaGmmaWarpSpecializedILi10ENS5_IJNS4_1CILi2EEENSA_ILi1EEESC_EEENS1_35KernelTmaWarpSpecializedCooperativeEEENS5_IJNSA_ILi192EEENSA_ILi512EEENSA_ILi16EEEEEENS_6half_tENS5_IJlSC_lEEESK_SL_NS4_8TiledMMAINS4_8MMA_AtomIJNS4_4SM904GMMA26MMA_64x256x16_F32F16F16_SSILNSP_5MajorE0ELSR_0ELNSP_7ScaleInE1ELSS_1EEEEEENS4_6LayoutISD_NS5_IJSC_NSA_ILi0EEESW_EEEEENS5_IJNS4_10UnderscoreESZ_SZ_EEEEENS4_13SM90_TMA_LOADENS4_14ComposedLayoutINS4_7SwizzleILi1ELi4ELi3EEENS4_18smem_ptr_flag_bitsILi16EEENSV_INS5_IJNSA_ILi8EEESI_EEENS5_IJSI_SC_EEEEEEEvNS4_8identityENS4_23SM90_TMA_LOAD_MULTICASTES1C_vS1D_EENS_8epilogue10collective6detail29Sm90TmaWarpSpecializedAdapterINS1H_15DefaultEpilogueISK_SL_SL_NS1G_6thread17LinearCombinationISK_Li1EffLNS1L_9ScaleType4KindE0ELNS_15FloatRoundStyleE2ESK_EENS1_15EpilogueDefaultEEEEEvvEEEEvNT_6ParamsE --------------------------
	.section	.nv.info._ZN7cutlass13device_kernelINS_4gemm6kernel13GemmUniversalIN4cute5tupleIJiiiiEEENS1_10collective13CollectiveMmaINS1_34MainloopSm90TmaGmmaWarpSpecializedILi10ENS5_IJNS4_1CILi2EEENSA_ILi1EEESC_EEENS1_35KernelTmaWarpSpecializedCooperativeEEENS5_IJNSA_ILi192EEENSA_ILi512EEENSA_ILi16EEEEEENS_6half_tENS5_IJlSC_lEEESK_SL_NS4_8TiledMMAINS4_8MMA_AtomIJNS4_4SM904GMMA26MMA_64x256x16_F32F16F16_SSILNSP_5MajorE0ELSR_0ELNSP_7ScaleInE1ELSS_1EEEEEENS4_6LayoutISD_NS5_IJSC_NSA_ILi0EEESW_EEEEENS5_IJNS4_10UnderscoreESZ_SZ_EEEEENS4_13SM90_TMA_LOADENS4_14ComposedLayoutINS4_7SwizzleILi1ELi4ELi3EEENS4_18smem_ptr_flag_bitsILi16EEENSV_INS5_IJNSA_ILi8EEESI_EEENS5_IJSI_SC_EEEEEEEvNS4_8identityENS4_23SM90_TMA_LOAD_MULTICASTES1C_vS1D_EENS_8epilogue10collective6detail29Sm90TmaWarpSpecializedAdapterINS1H_15DefaultEpilogueISK_SL_SL_NS1G_6thread17LinearCombinationISK_Li1EffLNS1L_9ScaleType4KindE0ELNS_15FloatRoundStyleE2ESK_EENS1_15EpilogueDefaultEEEEEvvEEEEvNT_6ParamsE,"",@"SHT_CUDA_INFO"
	.sectionflags	@""
	.align	4


	//----- nvinfo : EIATTR_CUDA_API_VERSION
	.align		4
        /*0000*/ 	.byte	0x04, 0x37
        /*0002*/ 	.short	(.L_21 - .L_20)
.L_20:
        /*0004*/ 	.word	0x00000082


	//----- nvinfo : EIATTR_KPARAM_INFO
	.align		4
.L_21:
        /*0008*/ 	.byte	0x04, 0x17
        /*000a*/ 	.short	(.L_23 - .L_22)
.L_22:
        /*000c*/ 	.word	0x00000000
        /*0010*/ 	.short	0x0000
        /*0012*/ 	.short	0x0070
        /*0014*/ 	.byte	0x00, 0xf0, 0x01, 0x10


	//----- nvinfo : EIATTR_SPARSE_MMA_MASK
	.align		4
.L_23:
        /*0018*/ 	.byte	0x03, 0x50
        /*001a*/ 	.short	0x0000


	//----- nvinfo : EIATTR_MAXREG_COUNT
	.align		4
        /*001c*/ 	.byte	0x03, 0x1b
        /*001e*/ 	.short	0x00a8


	//----- nvinfo : EIATTR_NUM_BARRIERS
	.align		4
        /*0020*/ 	.byte	0x02, 0x4c
        /*0022*/ 	.byte	0x01
	.zero		1


	//----- nvinfo : EIATTR_EXTERNS
	.align		4
        /*0024*/ 	.byte	0x04, 0x0f
        /*0026*/ 	.short	(.L_25 - .L_24)


	//   ....[0]....
	.align		4
.L_24:
        /*0028*/ 	.word	index@(__assertfail)


	//----- nvinfo : EIATTR_ANNOTATIONS
	.align		4
.L_25:
        /*002c*/ 	.byte	0x04, 0x55
        /*002e*/ 	.short	(.L_27 - .L_26)


	//   ....[0]....
.L_26:
        /*0030*/ 	.word	0x00000001
        /*0034*/ 	.byte	0xb0, 0x08, 0x00, 0x00, 0x01, 0x00, 0x00, 0x00, 0x10, 0x0a, 0x00, 0x00, 0x01, 0x00, 0x00, 0x00
        /* <DEDUP_REMOVED lines=815> */
        /*3334*/ 	.byte	0xa0, 0x9e, 0x02, 0x00, 0x01, 0x00, 0x00, 0x00, 0xb0, 0xa4, 0x02, 0x00


	//----- nvinfo : EIATTR_MERCURY_ISA_VERSION
	.align		4
.L_27:
        /*3340*/ 	.byte	0x03, 0x5f
        /*3342*/ 	.short	0x0101


	//----- nvinfo : EIATTR_INT_WARP_WIDE_INSTR_OFFSETS
	.align		4
        /*3344*/ 	.byte	0x04, 0x31
        /*3346*/ 	.short	(.L_29 - .L_28)


	//   ....[0]....
.L_28:
        /*3348*/ 	.word	0x00000590


	//   ....[1]....
        /*334c*/ 	.word	0x000005a0


	//   ....[2]....
        /*3350*/ 	.word	0x00000780


	//----- nvinfo : EIATTR_COOP_GROUP_MASK_REGIDS
	.align		4
.L_29:
        /*3354*/ 	.byte	0x04, 0x29
        /*3356*/ 	.short	(.L_31 - .L_30)


	//   ....[0]....
.L_30:
        /*3358*/ 	.word	0xffffffff


	//   ....[1]....
        /*335c*/ 	.word	0xffffffff


	//   ....[2]....
        /*3360*/ 	.word	0xffffffff


	//   ....[3]....
        /*3364*/ 	.word	0xffffffff


	//   ....[4]....
        /*3368*/ 	.word	0xffffffff


	//   ....[5]....
        /*336c*/ 	.word	0xffffffff


	//----- nvinfo : EIATTR_COOP_GROUP_INSTR_OFFSETS
	.align		4
.L_31:
        /*3370*/ 	.byte	0x04, 0x28
        /*3372*/ 	.short	(.L_33 - .L_32)


	//   ....[0]....
.L_32:
        /*3374*/ 	.word	0x00000070


	//   ....[1]....
        /*3378*/ 	.word	0x00000080


	//   ....[2]....
        /*337c*/ 	.word	0x00000140


	//   ....[3]....
        /*3380*/ 	.word	0x000003d0


	//   ....[4]....
        /*3384*/ 	.word	0x00000900


	//   ....[5]....
        /*3388*/ 	.word	0x000013b0


	//----- nvinfo : EIATTR_REG_RECONFIG
	.align		4
.L_33:
        /*338c*/ 	.byte	0x01, 0x54
	.zero		2


	//----- nvinfo : EIATTR_SYSCALL_OFFSETS
	.align		4
        /*3390*/ 	.byte	0x04, 0x46
        /*3392*/ 	.short	(.L_35 - .L_34)


	//   ....[0]....
.L_34:
        /*3394*/ 	.word	0x00001560


	//----- nvinfo : EIATTR_MBARRIER_INSTR_OFFSETS
	.align		4
.L_35:
        /*3398*/ 	.byte	0x04, 0x39
        /*339a*/ 	.short	(.L_37 - .L_36)


	//   ....[0]....
.L_36:
        /*339c*/ 	.word	0x00000260
        /*33a0*/ 	.word	0x000000ff
        /*33a4*/ 	.word	0x00000000
        /*33a8*/ 	.short	0x0100
        /*33aa*/ 	.byte	0x08
	.zero		1


	//   ....[1]....
        /*33ac*/ 	.word	0x00000270
        /*33b0*/ 	.word	0x000000ff
        /*33b4*/ 	.word	0x00000050
        /*33b8*/ 	.short	0x0100
        /*33ba*/ 	.byte	0x08
	.zero		1


	//   ....[2]....
        /*33bc*/ 	.word	0x00000280
        /*33c0*/ 	.word	0x000000ff
        /*33c4*/ 	.word	0x00000008
        /*33c8*/ 	.short	0x0100
        /*33ca*/ 	.byte	0x08
	.zero		1


	//   ....[3]....
        /*33cc*/ 	.word	0x00000290
        /*33d0*/ 	.word	0x000000ff
        /*33d4*/ 	.word	0x00000058
        /*33d8*/ 	.short	0x0100
        /*33da*/ 	.byte	0x08
	.zero		1


	//   ....[4]....
        /*33dc*/ 	.word	0x000002a0
        /*33e0*/ 	.word	0x000000ff
        /*33e4*/ 	.word	0x00000010
        /*33e8*/ 	.short	0x0100
        /*33ea*/ 	.byte	0x08
	.zero		1


	//   ....[5]....
        /*33ec*/ 	.word	0x000002b0
        /*33f0*/ 	.word	0x000000ff
        /*33f4*/ 	.word	0x00000060
        /*33f8*/ 	.short	0x0100
        /*33fa*/ 	.byte	0x08
	.zero		1


	//   ....[6]....
        /*33fc*/ 	.word	0x000002c0
        /*3400*/ 	.word	0x000000ff
        /*3404*/ 	.word	0x00000018
        /*3408*/ 	.short	0x0100
        /*340a*/ 	.byte	0x08
	.zero		1


	//   ....[7]....
        /*340c*/ 	.word	0x000002d0
        /*3410*/ 	.word	0x000000ff
        /*3414*/ 	.word	0x00000068
        /*3418*/ 	.short	0x0100
        /*341a*/ 	.byte	0x08
	.zero		1


	//   ....[8]....
        /*341c*/ 	.word	0x000002e0
        /*3420*/ 	.word	0x000000ff
        /*3424*/ 	.word	0x00000020
        /*3428*/ 	.short	0x0100
        /*342a*/ 	.byte	0x08
	.zero		1


	//   ....[9]....
        /*342c*/ 	.word	0x000002f0
        /*3430*/ 	.word	0x000000ff
        /*3434*/ 	.word	0x00000070
        /*3438*/ 	.short	0x0100
        /*343a*/ 	.byte	0x08
	.zero		1


	//   ....[10]....
        /*343c*/ 	.word	0x00000300
        /*3440*/ 	.word	0x000000ff
        /*3444*/ 	.word	0x00000028
        /*3448*/ 	.short	0x0100
        /*344a*/ 	.byte	0x08
	.zero		1


	//   ....[11]....
        /*344c*/ 	.word	0x00000310
        /*3450*/ 	.word	0x000000ff
        /*3454*/ 	.word	0x00000078
        /*3458*/ 	.short	0x0100
        /*345a*/ 	.byte	0x08
	.zero		1


	//   ....[12]....
        /*345c*/ 	.word	0x00000320
        /*3460*/ 	.word	0x000000ff
        /*3464*/ 	.word	0x00000030
        /*3468*/ 	.short	0x0100
        /*346a*/ 	.byte	0x08
	.zero		1


	//   ....[13]....
        /*346c*/ 	.word	0x00000330
        /*3470*/ 	.word	0x000000ff
        /*3474*/ 	.word	0x00000080
        /*3478*/ 	.short	0x0100
        /*347a*/ 	.byte	0x08
	.zero		1


	//   ....[14]....
        /*347c*/ 	.word	0x00000340
        /*3480*/ 	.word	0x000000ff
        /*3484*/ 	.word	0x00000038
        /*3488*/ 	.short	0x0100
        /*348a*/ 	.byte	0x08
	.zero		1


	//   ....[15]....
        /*348c*/ 	.word	0x00000350
        /*3490*/ 	.word	0x000000ff
        /*3494*/ 	.word	0x00000088
        /*3498*/ 	.short	0x0100
        /*349a*/ 	.byte	0x08
	.zero		1


	//   ....[16]....
        /*349c*/ 	.word	0x00000360
        /*34a0*/ 	.word	0x000000ff
        /*34a4*/ 	.word	0x00000040
        /*34a8*/ 	.short	0x0100
        /*34aa*/ 	.byte	0x08
	.zero		1


	//   ....[17]....
        /*34ac*/ 	.word	0x00000370
        /*34b0*/ 	.word	0x000000ff
        /*34b4*/ 	.word	0x00000090
        /*34b8*/ 	.short	0x0100
        /*34ba*/ 	.byte	0x08
	.zero		1


	//   ....[18]....
        /*34bc*/ 	.word	0x00000380
        /*34c0*/ 	.word	0x000000ff
        /*34c4*/ 	.word	0x00000048
        /*34c8*/ 	.short	0x0100
        /*34ca*/ 	.byte	0x08
	.zero		1


	//   ....[19]....
        /*34cc*/ 	.word	0x00000390
        /*34d0*/ 	.word	0x000000ff
        /*34d4*/ 	.word	0x00000098
        /*34d8*/ 	.short	0x0100
        /*34da*/ 	.byte	0x08
	.zero		1


	//   ....[20]....
        /*34dc*/ 	.word	0x00000800
        /*34e0*/ 	.word	0x000000ff
        /*34e4*/ 	.word	0x000000b0
        /*34e8*/ 	.short	0x0100
        /*34ea*/ 	.byte	0x06
	.zero		1


	//   ....[21]....
        /*34ec*/ 	.word	0x00000890
        /*34f0*/ 	.word	0x000000ff
        /*34f4*/ 	.word	0x000000b8
        /*34f8*/ 	.short	0x0100
        /*34fa*/ 	.byte	0x06
	.zero		1


	//   ....[22]....
        /*34fc*/ 	.word	0x00001600
        /*3500*/ 	.word	0x00000003
        /*3504*/ 	.word	0x00000000
        /*3508*/ 	.short	0x010a
        /*350a*/ 	.byte	0x3f
	.zero		1


	//   ....[23]....
        /*350c*/ 	.word	0x00001640
        /*3510*/ 	.word	0x00000003
        /*3514*/ 	.word	0x00000000
        /*3518*/ 	.short	0x010a
        /*351a*/ 	.byte	0x3f
	.zero		1


	//   ....[24]....
        /*351c*/ 	.word	0x00002860
        /*3520*/ 	.word	0x000000ff
        /*3524*/ 	.word	0x00000000
        /*3528*/ 	.short	0x010a
        /*352a*/ 	.byte	0x04
	.zero		1


	//   ....[25]....
        /*352c*/ 	.word	0x000028a0
        /*3530*/ 	.word	0x000000ff
        /*3534*/ 	.word	0x00000000
        /*3538*/ 	.short	0x010a
        /*353a*/ 	.byte	0x04
	.zero		1


	//   ....[26]....
        /*353c*/ 	.word	0x000050b0
        /*3540*/ 	.word	0x00000005
        /*3544*/ 	.word	0x00000000
        /*3548*/ 	.short	0x0101
        /*354a*/ 	.byte	0x3f
	.zero		1


	//   ....[27]....
        /*354c*/ 	.word	0x00005280
        /*3550*/ 	.word	0x00000000
        /*3554*/ 	.word	0x00000000
        /*3558*/ 	.short	0x0101
        /*355a*/ 	.byte	0x3f
	.zero		1


	//   ....[28]....
        /*355c*/ 	.word	0x00029a20
        /*3560*/ 	.word	0x0000000f
        /*3564*/ 	.word	0x00000050
        /*3568*/ 	.short	0x010a
        /*356a*/ 	.byte	0x3f
	.zero		1


	//   ....[29]....
        /*356c*/ 	.word	0x00029db0
        /*3570*/ 	.word	0x00000002
        /*3574*/ 	.word	0x000000b8
        /*3578*/ 	.short	0x0101
        /*357a*/ 	.byte	0x3f
	.zero		1


	//   ....[30]....
        /*357c*/ 	.word	0x0002a560
        /*3580*/ 	.word	0x00000005
        /*3584*/ 	.word	0x00000000
        /*3588*/ 	.short	0x010a
        /*358a*/ 	.byte	0x3f
	.zero		1


	//   ....[31]....
        /*358c*/ 	.word	0x0002a5f0
        /*3590*/ 	.word	0x00000007
        /*3594*/ 	.word	0x00000000
        /*3598*/ 	.short	0x010a
        /*359a*/ 	.byte	0x3f
	.zero		1


	//   ....[32]....
        /*359c*/ 	.word	0x0002a680
        /*35a0*/ 	.word	0x00000007
        /*35a4*/ 	.word	0x00000000
        /*35a8*/ 	.short	0x010a
        /*35aa*/ 	.byte	0x3f
	.zero		1


	//   ....[33]....
        /*35ac*/ 	.word	0x0002a710
        /*35b0*/ 	.word	0x00000007
        /*35b4*/ 	.word	0x00000000
        /*35b8*/ 	.short	0x010a
        /*35ba*/ 	.byte	0x3f
	.zero		1


	//   ....[34]....
        /*35bc*/ 	.word	0x0002a7a0
        /*35c0*/ 	.word	0x00000007
        /*35c4*/ 	.word	0x00000000
        /*35c8*/ 	.short	0x010a
        /*35ca*/ 	.byte	0x3f
	.zero		1


	//   ....[35]....
        /*35cc*/ 	.word	0x0002a830
        /*35d0*/ 	.word	0x00000007
        /*35d4*/ 	.word	0x00000000
        /*35d8*/ 	.short	0x010a
        /*35da*/ 	.byte	0x3f
	.zero		1


	//   ....[36]....
        /*35dc*/ 	.word	0x0002a8c0
        /*35e0*/ 	.word	0x00000007
        /*35e4*/ 	.word	0x00000000
        /*35e8*/ 	.short	0x010a
        /*35ea*/ 	.byte	0x3f
	.zero		1


	//   ....[37]....
        /*35ec*/ 	.word	0x0002a950
        /*35f0*/ 	.word	0x00000007
        /*35f4*/ 	.word	0x00000000
        /*35f8*/ 	.short	0x010a
        /*35fa*/ 	.byte	0x3f
	.zero		1


	//   ....[38]....
        /*35fc*/ 	.word	0x0002a9e0
        /*3600*/ 	.word	0x00000007
        /*3604*/ 	.word	0x00000000
        /*3608*/ 	.short	0x010a
        /*360a*/ 	.byte	0x3f
	.zero		1


	//   ....[39]....
        /*360c*/ 	.word	0x0002aa70
        /*3610*/ 	.word	0x00000003
        /*3614*/ 	.word	0x00000000
        /*3618*/ 	.short	0x010a
        /*361a*/ 	.byte	0x3f
	.zero		1


	//   ....[40]....
        /*361c*/ 	.word	0x0002aad0
        /*3620*/ 	.word	0x00000003
        /*3624*/ 	.word	0x00000000
        /*3628*/ 	.short	0x010a
        /*362a*/ 	.byte	0x3f
	.zero		1


	//   ....[41]....
        /*362c*/ 	.word	0x0002ab30
        /*3630*/ 	.word	0x00000007
        /*3634*/ 	.word	0x00000000
        /*3638*/ 	.short	0x010a
        /*363a*/ 	.byte	0x3f
	.zero		1


	//   ....[42]....
        /*363c*/ 	.word	0x0002ac00
        /*3640*/ 	.word	0x0000000f
        /*3644*/ 	.word	0x00000050
        /*3648*/ 	.short	0x010a
        /*364a*/ 	.byte	0x3f
	.zero		1


	//   ....[43]....
        /*364c*/ 	.word	0x0002acd0
        /*3650*/ 	.word	0x00000005
        /*3654*/ 	.word	0x00000000
        /*3658*/ 	.short	0x010a
        /*365a*/ 	.byte	0x3f
	.zero		1


	//   ....[44]....
        /*365c*/ 	.word	0x0002ad20
        /*3660*/ 	.word	0x00000007
        /*3664*/ 	.word	0x00000000
        /*3668*/ 	.short	0x010a
        /*366a*/ 	.byte	0x3f
	.zero		1


	//   ....[45]....
        /*366c*/ 	.word	0x0002ad70
        /*3670*/ 	.word	0x00000007
        /*3674*/ 	.word	0x00000000
        /*3678*/ 	.short	0x010a
        /*367a*/ 	.byte	0x3f
	.zero		1


	//   ....[46]....
        /*367c*/ 	.word	0x0002adc0
        /*3680*/ 	.word	0x00000007
        /*3684*/ 	.word	0x00000000
        /*3688*/ 	.short	0x010a
        /*368a*/ 	.byte	0x3f
	.zero		1


	//   ....[47]....
        /*368c*/ 	.word	0x0002ae10
        /*3690*/ 	.word	0x00000007
        /*3694*/ 	.word	0x00000000
        /*3698*/ 	.short	0x010a
        /*369a*/ 	.byte	0x3f
	.zero		1


	//   ....[48]....
        /*369c*/ 	.word	0x0002ae60
        /*36a0*/ 	.word	0x00000007
        /*36a4*/ 	.word	0x00000000
        /*36a8*/ 	.short	0x010a
        /*36aa*/ 	.byte	0x3f
	.zero		1


	//   ....[49]....
        /*36ac*/ 	.word	0x0002aeb0
        /*36b0*/ 	.word	0x00000007
        /*36b4*/ 	.word	0x00000000
        /*36b8*/ 	.short	0x010a
        /*36ba*/ 	.byte	0x3f
	.zero		1


	//   ....[50]....
        /*36bc*/ 	.word	0x0002af00
        /*36c0*/ 	.word	0x00000007
        /*36c4*/ 	.word	0x00000000
        /*36c8*/ 	.short	0x010a
        /*36ca*/ 	.byte	0x3f
	.zero		1


	//   ....[51]....
        /*36cc*/ 	.word	0x0002af50
        /*36d0*/ 	.word	0x00000007
        /*36d4*/ 	.word	0x00000000
        /*36d8*/ 	.short	0x010a
        /*36da*/ 	.byte	0x3f
	.zero		1


	//----- nvinfo : EIATTR_NUM_MBARRIERS
	.align		4
.L_37:
        /*36dc*/ 	.byte	0x03, 0x38
        /*36de*/ 	.short	0x0016


	//----- nvinfo : EIATTR_EXIT_INSTR_OFFSETS
	.align		4
        /*36e0*/ 	.byte	0x04, 0x1c
        /*36e2*/ 	.short	(.L_39 - .L_38)


	//   ....[0]....
.L_38:
        /*36e4*/ 	.word	0x00000aa0


	//   ....[1]....
        /*36e8*/ 	.word	0x000012d0


	//   ....[2]....
        /*36ec*/ 	.word	0x000290f0


	//   ....[3]....
        /*36f0*/ 	.word	0x000296a0


	//   ....[4]....
        /*36f4*/ 	.word	0x0002aac0


	//----- nvinfo : EIATTR_MAX_THREADS
	.align		4
.L_39:
        /*36f8*/ 	.byte	0x04, 0x05
        /*36fa*/ 	.short	(.L_41 - .L_40)
.L_40:
        /*36fc*/ 	.word	0x00000180
        /*3700*/ 	.word	0x00000001
        /*3704*/ 	.word	0x00000001


	//----- nvinfo : EIATTR_CRS_STACK_SIZE
	.align		4
.L_41:
        /*3708*/ 	.byte	0x04, 0x1e
        /*370a*/ 	.short	(.L_43 - .L_42)
.L_42:
        /*370c*/ 	.word	0x00000000


	//----- nvinfo : EIATTR_CBANK_PARAM_SIZE
	.align		4
.L_43:
        /*3710*/ 	.byte	0x03, 0x19
        /*3712*/ 	.short	0x0470


	//----- nvinfo : EIATTR_PARAM_CBANK
	.align		4
        /*3714*/ 	.byte	0x04, 0x0a
        /*3716*/ 	.short	(.L_45 - .L_44)
	.align		4
.L_44:
        /*3718*/ 	.word	index@(.nv.constant0._ZN7cutlass13device_kernelINS_4gemm6kernel13GemmUniversalIN4cute5tupleIJiiiiEEENS1_10collective13CollectiveMmaINS1_34MainloopSm90TmaGmmaWarpSpecializedILi10ENS5_IJNS4_1CILi2EEENSA_ILi1EEESC_EEENS1_35KernelTmaWarpSpecializedCooperativeEEENS5_IJNSA_ILi192EEENSA_ILi512EEENSA_ILi16EEEEEENS_6half_tENS5_IJlSC_lEEESK_SL_NS4_8TiledMMAINS4_8MMA_AtomIJNS4_4SM904GMMA26MMA_64x256x16_F32F16F16_SSILNSP_5MajorE0ELSR_0ELNSP_7ScaleInE1ELSS_1EEEEEENS4_6LayoutISD_NS5_IJSC_NSA_ILi0EEESW_EEEEENS5_IJNS4_10UnderscoreESZ_SZ_EEEEENS4_13SM90_TMA_LOADENS4_14ComposedLayoutINS4_7SwizzleILi1ELi4ELi3EEENS4_18smem_ptr_flag_bitsILi16EEENSV_INS5_IJNSA_ILi8EEESI_EEENS5_IJSI_SC_EEEEEEEvNS4_8identityENS4_23SM90_TMA_LOAD_MULTICASTES1C_vS1D_EENS_8epilogue10collective6detail29Sm90TmaWarpSpecializedAdapterINS1H_15DefaultEpilogueISK_SL_SL_NS1G_6thread17LinearCombinationISK_Li1EffLNS1L_9ScaleType4KindE0ELNS_15FloatRoundStyleE2ESK_EENS1_15EpilogueDefaultEEEEEvvEEEEvNT_6ParamsE)
        /*371c*/ 	.short	0x0210
        /*371e*/ 	.short	0x0470


	//----- nvinfo : EIATTR_SW_WAR
	.align		4
.L_45:
        /*3720*/ 	.byte	0x04, 0x36
        /*3722*/ 	.short	(.L_47 - .L_46)
.L_46:
        /*3724*/ 	.word	0x00000008
.L_47:


//--------------------- .nv.callgraph             --------------------------
	.section	.nv.callgraph,"",@"SHT_CUDA_CALLGRAPH"
	.align	4
	.sectionentsize	8
	.align		4
        /*0000*/ 	.word	0x00000000
	.align		4
        /*0004*/ 	.word	0xffffffff
	.align		4
        /*0008*/ 	.word	index@(_ZN7cutlass13device_kernelINS_4gemm6kernel13GemmUniversalIN4cute5tupleIJiiiiEEENS1_10collective13CollectiveMmaINS1_34MainloopSm90TmaGmmaWarpSpecializedILi10ENS5_IJNS4_1CILi2EEENSA_ILi1EEESC_EEENS1_35KernelTmaWarpSpecializedCooperativeEEENS5_IJNSA_ILi192EEENSA_ILi512EEENSA_ILi16EEEEEENS_6half_tENS5_IJlSC_lEEESK_SL_NS4_8TiledMMAINS4_8MMA_AtomIJNS4_4SM904GMMA26MMA_64x256x16_F32F16F16_SSILNSP_5MajorE0ELSR_0ELNSP_7ScaleInE1ELSS_1EEEEEENS4_6LayoutISD_NS5_IJSC_NSA_ILi0EEESW_EEEEENS5_IJNS4_10UnderscoreESZ_SZ_EEEEENS4_13SM90_TMA_LOADENS4_14ComposedLayoutINS4_7SwizzleILi1ELi4ELi3EEENS4_18smem_ptr_flag_bitsILi16EEENSV_INS5_IJNSA_ILi8EEESI_EEENS5_IJSI_SC_EEEEEEEvNS4_8identityENS4_23SM90_TMA_LOAD_MULTICASTES1C_vS1D_EENS_8epilogue10collective6detail29Sm90TmaWarpSpecializedAdapterINS1H_15DefaultEpilogueISK_SL_SL_NS1G_6thread17LinearCombinationISK_Li1EffLNS1L_9ScaleType4KindE0ELNS_15FloatRoundStyleE2ESK_EENS1_15EpilogueDefaultEEEEEvvEEEEvNT_6ParamsE)
	.align		4
        /*000c*/ 	.word	index@(__assertfail)
	.align		4
        /*0010*/ 	.word	0x00000000
	.align		4
        /*0014*/ 	.word	0xfffffffe
	.align		4
        /*0018*/ 	.word	0x00000000
	.align		4
        /*001c*/ 	.word	0xfffffffd
	.align		4
        /*0020*/ 	.word	0x00000000
	.align		4
        /*0024*/ 	.word	0xfffffffc


//--------------------- .nv.constant4             --------------------------
	.section	.nv.constant4,"a",@progbits
	.align	8
	.align		8
.nv.constant4:
        /*0000*/ 	.dword	__assertfail
	.align		8
        /*0008*/ 	.dword	__unnamed_1
	.align		8
        /*0010*/ 	.dword	_ZN39_INTERNAL_c585e89f_4_k_cu_373462f2_72194cuda3std3__45__cpo5beginE
	.align		8
        /*0018*/ 	.dword	_ZN39_INTERNAL_c585e89f_4_k_cu_373462f2_72194cuda3std3__45__cpo3endE
	.align		8
        /*0020*/ 	.dword	_ZN39_INTERNAL_c585e89f_4_k_cu_373462f2_72194cuda3std3__45__cpo6cbeginE
	.align		8
        /*0028*/ 	.dword	_ZN39_INTERNAL_c585e89f_4_k_cu_373462f2_72194cuda3std3__45__cpo4cendE
	.align		8
        /*0030*/ 	.dword	_ZN39_INTERNAL_c585e89f_4_k_cu_373462f2_72194cuda3std3__441_GLOBAL__N__c585e89f_4_k_cu_373462f2_72196ignoreE
	.align		8
        /*0038*/ 	.dword	_ZN39_INTERNAL_c585e89f_4_k_cu_373462f2_72194cuda3std3__419piecewise_constructE
	.align		8
        /*0040*/ 	.dword	_ZN39_INTERNAL_c585e89f_4_k_cu_373462f2_72194cuda3std3__48in_placeE
	.align		8
        /*0048*/ 	.dword	_ZN39_INTERNAL_c585e89f_4_k_cu_373462f2_72194cuda3std6ranges3__45__cpo4swapE
	.align		8
        /*0050*/ 	.dword	_ZN39_INTERNAL_c585e89f_4_k_cu_373462f2_72194cuda3std6ranges3__45__cpo9iter_moveE
	.align		8
        /*0058*/ 	.dword	_ZN39_INTERNAL_c585e89f_4_k_cu_373462f2_72194cute7productE
	.align		8
        /*0060*/ 	.dword	_ZN39_INTERNAL_c585e89f_4_k_cu_373462f2_72194cute1_E
	.align		8
        /*0068*/ 	.dword	$str$22
	.align		8
        /*0070*/ 	.dword	$str$23


//--------------------- .text._ZN7cutlass13device_kernelINS_4gemm6kernel13GemmUniversalIN4cute5tupleIJiiiiEEENS1_10collective13CollectiveMmaINS1_34MainloopSm90TmaGmmaWarpSpecializedILi10ENS5_IJNS4_1CILi2EEENSA_ILi1EEESC_EEENS1_35KernelTmaWarpSpecializedCooperativeEEENS5_IJNSA_ILi192EEENSA_ILi512EEENSA_ILi16EEEEEENS_6half_tENS5_IJlSC_lEEESK_SL_NS4_8TiledMMAINS4_8MMA_AtomIJNS4_4SM904GMMA26MMA_64x256x16_F32F16F16_SSILNSP_5MajorE0ELSR_0ELNSP_7ScaleInE1ELSS_1EEEEEENS4_6LayoutISD_NS5_IJSC_NSA_ILi0EEESW_EEEEENS5_IJNS4_10UnderscoreESZ_SZ_EEEEENS4_13SM90_TMA_LOADENS4_14ComposedLayoutINS4_7SwizzleILi1ELi4ELi3EEENS4_18smem_ptr_flag_bitsILi16EEENSV_INS5_IJNSA_ILi8EEESI_EEENS5_IJSI_SC_EEEEEEEvNS4_8identityENS4_23SM90_TMA_LOAD_MULTICASTES1C_vS1D_EENS_8epilogue10collective6detail29Sm90TmaWarpSpecializedAdapterINS1H_15DefaultEpilogueISK_SL_SL_NS1G_6thread17LinearCombinationISK_Li1EffLNS1L_9ScaleType4KindE0ELNS_15FloatRoundStyleE2ESK_EENS1_15EpilogueDefaultEEEEEvvEEEEvNT_6ParamsE --------------------------
	.section	.text._ZN7cutlass13device_kernelINS_4gemm6kernel13GemmUniversalIN4cute5tupleIJiiiiEEENS1_10collective13CollectiveMmaINS1_34MainloopSm90TmaGmmaWarpSpecializedILi10ENS5_IJNS4_1CILi2EEENSA_ILi1EEESC_EEENS1_35KernelTmaWarpSpecializedCooperativeEEENS5_IJNSA_ILi192EEENSA_ILi512EEENSA_ILi16EEEEEENS_6half_tENS5_IJlSC_lEEESK_SL_NS4_8TiledMMAINS4_8MMA_AtomIJNS4_4SM904GMMA26MMA_64x256x16_F32F16F16_SSILNSP_5MajorE0ELSR_0ELNSP_7ScaleInE1ELSS_1EEEEEENS4_6LayoutISD_NS5_IJSC_NSA_ILi0EEESW_EEEEENS5_IJNS4_10UnderscoreESZ_SZ_EEEEENS4_13SM90_TMA_LOADENS4_14ComposedLayoutINS4_7SwizzleILi1ELi4ELi3EEENS4_18smem_ptr_flag_bitsILi16EEENSV_INS5_IJNSA_ILi8EEESI_EEENS5_IJSI_SC_EEEEEEEvNS4_8identityENS4_23SM90_TMA_LOAD_MULTICASTES1C_vS1D_EENS_8epilogue10collective6detail29Sm90TmaWarpSpecializedAdapterINS1H_15DefaultEpilogueISK_SL_SL_NS1G_6thread17LinearCombinationISK_Li1EffLNS1L_9ScaleType4KindE0ELNS_15FloatRoundStyleE2ESK_EENS1_15EpilogueDefaultEEEEEvvEEEEvNT_6ParamsE,"ax",@progbits
	.align	128
.text._ZN7cutlass13device_kernelINS_4gemm6kernel13GemmUniversalIN4cute5tupleIJiiiiEEENS1_10collective13CollectiveMmaINS1_34MainloopSm90TmaGmmaWarpSpecializedILi10ENS5_IJNS4_1CILi2EEENSA_ILi1EEESC_EEENS1_35KernelTmaWarpSpecializedCooperativeEEENS5_IJNSA_ILi192EEENSA_ILi512EEENSA_ILi16EEEEEENS_6half_tENS5_IJlSC_lEEESK_SL_NS4_8TiledMMAINS4_8MMA_AtomIJNS4_4SM904GMMA26MMA_64x256x16_F32F16F16_SSILNSP_5MajorE0ELSR_0ELNSP_7ScaleInE1ELSS_1EEEEEENS4_6LayoutISD_NS5_IJSC_NSA_ILi0EEESW_EEEEENS5_IJNS4_10UnderscoreESZ_SZ_EEEEENS4_13SM90_TMA_LOADENS4_14ComposedLayoutINS4_7SwizzleILi1ELi4ELi3EEENS4_18smem_ptr_flag_bitsILi16EEENSV_INS5_IJNSA_ILi8EEESI_EEENS5_IJSI_SC_EEEEEEEvNS4_8identityENS4_23SM90_TMA_LOAD_MULTICASTES1C_vS1D_EENS_8epilogue10collective6detail29Sm90TmaWarpSpecializedAdapterINS1H_15DefaultEpilogueISK_SL_SL_NS1G_6thread17LinearCombinationISK_Li1EffLNS1L_9ScaleType4KindE0ELNS_15FloatRoundStyleE2ESK_EENS1_15EpilogueDefaultEEEEEvvEEEEvNT_6ParamsE:
        .type           _ZN7cutlass13device_kernelINS_4gemm6kernel13GemmUniversalIN4cute5tupleIJiiiiEEENS1_10collective13CollectiveMmaINS1_34MainloopSm90TmaGmmaWarpSpecializedILi10ENS5_IJNS4_1CILi2EEENSA_ILi1EEESC_EEENS1_35KernelTmaWarpSpecializedCooperativeEEENS5_IJNSA_ILi192EEENSA_ILi512EEENSA_ILi16EEEEEENS_6half_tENS5_IJlSC_lEEESK_SL_NS4_8TiledMMAINS4_8MMA_AtomIJNS4_4SM904GMMA26MMA_64x256x16_F32F16F16_SSILNSP_5MajorE0ELSR_0ELNSP_7ScaleInE1ELSS_1EEEEEENS4_6LayoutISD_NS5_IJSC_NSA_ILi0EEESW_EEEEENS5_IJNS4_10UnderscoreESZ_SZ_EEEEENS4_13SM90_TMA_LOADENS4_14ComposedLayoutINS4_7SwizzleILi1ELi4ELi3EEENS4_18smem_ptr_flag_bitsILi16EEENSV_INS5_IJNSA_ILi8EEESI_EEENS5_IJSI_SC_EEEEEEEvNS4_8identityENS4_23SM90_TMA_LOAD_MULTICASTES1C_vS1D_EENS_8epilogue10collective6detail29Sm90TmaWarpSpecializedAdapterINS1H_15DefaultEpilogueISK_SL_SL_NS1G_6thread17LinearCombinationISK_Li1EffLNS1L_9ScaleType4KindE0ELNS_15FloatRoundStyleE2ESK_EENS1_15EpilogueDefaultEEEEEvvEEEEvNT_6ParamsE,@function
        .size           _ZN7cutlass13device_kernelINS_4gemm6kernel13GemmUniversalIN4cute5tupleIJiiiiEEENS1_10collective13CollectiveMmaINS1_34MainloopSm90TmaGmmaWarpSpecializedILi10ENS5_IJNS4_1CILi2EEENSA_ILi1EEESC_EEENS1_35KernelTmaWarpSpecializedCooperativeEEENS5_IJNSA_ILi192EEENSA_ILi512EEENSA_ILi16EEEEEENS_6half_tENS5_IJlSC_lEEESK_SL_NS4_8TiledMMAINS4_8MMA_AtomIJNS4_4SM904GMMA26MMA_64x256x16_F32F16F16_SSILNSP_5MajorE0ELSR_0ELNSP_7ScaleInE1ELSS_1EEEEEENS4_6LayoutISD_NS5_IJSC_NSA_ILi0EEESW_EEEEENS5_IJNS4_10UnderscoreESZ_SZ_EEEEENS4_13SM90_TMA_LOADENS4_14ComposedLayoutINS4_7SwizzleILi1ELi4ELi3EEENS4_18smem_ptr_flag_bitsILi16EEENSV_INS5_IJNSA_ILi8EEESI_EEENS5_IJSI_SC_EEEEEEEvNS4_8identityENS4_23SM90_TMA_LOAD_MULTICASTES1C_vS1D_EENS_8epilogue10collective6detail29Sm90TmaWarpSpecializedAdapterINS1H_15DefaultEpilogueISK_SL_SL_NS1G_6thread17LinearCombinationISK_Li1EffLNS1L_9ScaleType4KindE0ELNS_15FloatRoundStyleE2ESK_EENS1_15EpilogueDefaultEEEEEvvEEEEvNT_6ParamsE,(.L_x_1104 - _ZN7cutlass13device_kernelINS_4gemm6kernel13GemmUniversalIN4cute5tupleIJiiiiEEENS1_10collective13CollectiveMmaINS1_34MainloopSm90TmaGmmaWarpSpecializedILi10ENS5_IJNS4_1CILi2EEENSA_ILi1EEESC_EEENS1_35KernelTmaWarpSpecializedCooperativeEEENS5_IJNSA_ILi192EEENSA_ILi512EEENSA_ILi16EEEEEENS_6half_tENS5_IJlSC_lEEESK_SL_NS4_8TiledMMAINS4_8MMA_AtomIJNS4_4SM904GMMA26MMA_64x256x16_F32F16F16_SSILNSP_5MajorE0ELSR_0ELNSP_7ScaleInE1ELSS_1EEEEEENS4_6LayoutISD_NS5_IJSC_NSA_ILi0EEESW_EEEEENS5_IJNS4_10UnderscoreESZ_SZ_EEEEENS4_13SM90_TMA_LOADENS4_14ComposedLayoutINS4_7SwizzleILi1ELi4ELi3EEENS4_18smem_ptr_flag_bitsILi16EEENSV_INS5_IJNSA_ILi8EEESI_EEENS5_IJSI_SC_EEEEEEEvNS4_8identityENS4_23SM90_TMA_LOAD_MULTICASTES1C_vS1D_EENS_8epilogue10collective6detail29Sm90TmaWarpSpecializedAdapterINS1H_15DefaultEpilogueISK_SL_SL_NS1G_6thread17LinearCombinationISK_Li1EffLNS1L_9ScaleType4KindE0ELNS_15FloatRoundStyleE2ESK_EENS1_15EpilogueDefaultEEEEEvvEEEEvNT_6ParamsE)
        .other          _ZN7cutlass13device_kernelINS_4gemm6kernel13GemmUniversalIN4cute5tupleIJiiiiEEENS1_10collective13CollectiveMmaINS1_34MainloopSm90TmaGmmaWarpSpecializedILi10ENS5_IJNS4_1CILi2EEENSA_ILi1EEESC_EEENS1_35KernelTmaWarpSpecializedCooperativeEEENS5_IJNSA_ILi192EEENSA_ILi512EEENSA_ILi16EEEEEENS_6half_tENS5_IJlSC_lEEESK_SL_NS4_8TiledMMAINS4_8MMA_AtomIJNS4_4SM904GMMA26MMA_64x256x16_F32F16F16_SSILNSP_5MajorE0ELSR_0ELNSP_7ScaleInE1ELSS_1EEEEEENS4_6LayoutISD_NS5_IJSC_NSA_ILi0EEESW_EEEEENS5_IJNS4_10UnderscoreESZ_SZ_EEEEENS4_13SM90_TMA_LOADENS4_14ComposedLayoutINS4_7SwizzleILi1ELi4ELi3EEENS4_18smem_ptr_flag_bitsILi16EEENSV_INS5_IJNSA_ILi8EEESI_EEENS5_IJSI_SC_EEEEEEEvNS4_8identityENS4_23SM90_TMA_LOAD_MULTICASTES1C_vS1D_EENS_8epilogue10collective6detail29Sm90TmaWarpSpecializedAdapterINS1H_15DefaultEpilogueISK_SL_SL_NS1G_6thread17LinearCombinationISK_Li1EffLNS1L_9ScaleType4KindE0ELNS_15FloatRoundStyleE2ESK_EENS1_15EpilogueDefaultEEEEEvvEEEEvNT_6ParamsE,@"STO_CUDA_ENTRY STV_DEFAULT"
_ZN7cutlass13device_kernelINS_4gemm6kernel13GemmUniversalIN4cute5tupleIJiiiiEEENS1_10collective13CollectiveMmaINS1_34MainloopSm90TmaGmmaWarpSpecializedILi10ENS5_IJNS4_1CILi2EEENSA_ILi1EEESC_EEENS1_35KernelTmaWarpSpecializedCooperativeEEENS5_IJNSA_ILi192EEENSA_ILi512EEENSA_ILi16EEEEEENS_6half_tENS5_IJlSC_lEEESK_SL_NS4_8TiledMMAINS4_8MMA_AtomIJNS4_4SM904GMMA26MMA_64x256x16_F32F16F16_SSILNSP_5MajorE0ELSR_0ELNSP_7ScaleInE1ELSS_1EEEEEENS4_6LayoutISD_NS5_IJSC_NSA_ILi0EEESW_EEEEENS5_IJNS4_10UnderscoreESZ_SZ_EEEEENS4_13SM90_TMA_LOADENS4_14ComposedLayoutINS4_7SwizzleILi1ELi4ELi3EEENS4_18smem_ptr_flag_bitsILi16EEENSV_INS5_IJNSA_ILi8EEESI_EEENS5_IJSI_SC_EEEEEEEvNS4_8identityENS4_23SM90_TMA_LOAD_MULTICASTES1C_vS1D_EENS_8epilogue10collective6detail29Sm90TmaWarpSpecializedAdapterINS1H_15DefaultEpilogueISK_SL_SL_NS1G_6thread17LinearCombinationISK_Li1EffLNS1L_9ScaleType4KindE0ELNS_15FloatRoundStyleE2ESK_EENS1_15EpilogueDefaultEEEEEvvEEEEvNT_6ParamsE:
[----:B------:R-:W0:Y:S02]  /*0000*/  LDC R1, c[0x0][0x28] ;  /* 0x00000a00ff017b82 */ /* 0x000e240000000800 */
[----:B0-----:R-:W-:Y:S01]  /*0010*/  VIADD R1, R1, 0xfffff680 ;  /* 0xfffff68001017836 */ /* 0x001fe20000000000 */
[----:B------:R-:W0:Y:S01]  /*0020*/  S2R R6, SR_TID.X ;  /* 0x0000000000067919 */ /* 0x000e220000002100 */
[----:B------:R-:W-:Y:S01]  /*0030*/  ELECT P0, URZ, PT ;  /* 0x00000000003f782f */ /* 0x000fe20003800000 */
[----:B------:R-:W-:Y:S01]  /*0040*/  BSSY B0, `(.L_x_0) ;  /* 0x000000f000007945 */ /* 0x000fe20003800000 */
[--C-:B0-----:R-:W-:Y:S02]  /*0050*/  SHF.R.U32.HI R0, RZ, 0x5, R6.reuse ;  /* 0x00000005ff007819 */ /* 0x101fe40000011606 */
[----:B------:R-:W-:-:S03]  /*0060*/  SHF.R.U32.HI R3, RZ, 0x7, R6 ;  /* 0x00000007ff037819 */ /* 0x000fc60000011606 */
[----:B------:R-:W0:Y:S04]  /*0070*/  SHFL.IDX PT, R2, R0, RZ, 0x1f ;  /* 0x00001fff00027589 */ /* 0x000e2800000e0000 */
[----:B------:R1:W2:Y:S01]  /*0080*/  SHFL.IDX PT, R5, R3, RZ, 0x1f ;  /* 0x00001fff03057589 */ /* 0x0002a200000e0000 */
[----:B0-----:R-:W-:-:S13]  /*0090*/  ISETP.NE.OR P0, PT, R2, RZ, !P0 ;  /* 0x000000ff0200720c */ /* 0x001fda0004705670 */
[----:B-12---:R-:W-:Y:S05]  /*00a0*/  @P0 BRA `(.L_x_1) ;  /* 0x0000000000200947 */ /* 0x006fea0003800000 */
[----:B------:R-:W-:Y:S02]  /*00b0*/  ULDC.64 UR4, c[0x0][0x198] ;  /* 0x0000660000047ab9 */ /* 0x000fe40000000a00 */
[----:B------:R-:W-:Y:S02]  /*00c0*/  UIADD3 UR6, UP0, UR4, 0xf0, URZ ;  /* 0x000000f004067890 */ /* 0x000fe4000ff1e03f */
[----:B------:R-:W-:Y:S02]  /*00d0*/  UIADD3 UR4, UP1, UR4, 0x1f0, URZ ;  /* 0x000001f004047890 */ /* 0x000fe4000ff3e03f */
[----:B------:R-:W-:Y:S02]  /*00e0*/  UIADD3.X UR7, URZ, UR5, URZ, UP0, !UPT ;  /* 0x000000053f077290 */ /* 0x000fe400087fe43f */
[----:B------:R-:W-:-:S07]  /*00f0*/  UIADD3.X UR5, URZ, UR5, URZ, UP1, !UPT ;  /* 0x000000053f057290 */ /* 0x000fce0008ffe43f */
[----:B------:R0:W-:Y:S02]  /*0100*/  UTMACCTL.PF [UR6] ;  /* 0x00000000060079b9 */ /* 0x0001e40008040000 */
[----:B------:R0:W-:Y:S02]  /*0110*/  UTMACCTL.PF [UR4] ;  /* 0x00000000040079b9 */ /* 0x0001e40008040000 */
[----:B0-----:R-:W-:Y:S01]  /*0120*/  NOP ;  /* 0x0000000000007918 */ /* 0x001fe20000000000 */
.L_x_1:
[----:B------:R-:W-:Y:S05]  /*0130*/  BSYNC B0 ;  /* 0x0000000000007941 */ /* 0x000fea0003800000 */
.L_x_0:
[----:B------:R-:W0:Y:S02]  /*0140*/  SHFL.IDX PT, R3, R0, RZ, 0x1f ;  /* 0x00001fff00037589 */ /* 0x000e2400000e0000 */
[----:B0-----:R-:W-:-:S13]  /*0150*/  ISETP.NE.AND P0, PT, R3, RZ, PT ;  /* 0x000000ff0300720c */ /* 0x001fda0003f05270 */
[----:B------:R-:W-:Y:S05]  /*0160*/  @P0 BRA `(.L_x_2) ;  /* 0x0000000000940947 */ /* 0x000fea0003800000 */
[----:B------:R-:W-:Y:S01]  /*0170*/  ELECT P0, URZ, PT ;  /* 0x00000000003f782f */ /* 0x000fe20003800000 */
[----:B------:R-:W-:-:S12]  /*0180*/  BSSY B0, `(.L_x_2) ;  /* 0x0000023000007945 */ /* 0x000fd80003800000 */
[----:B------:R-:W-:Y:S05]  /*0190*/  @!P0 BRA `(.L_x_3) ;  /* 0x0000000000848947 */ /* 0x000fea0003800000 */
[----:B------:R-:W0:Y:S01]  /*01a0*/  S2UR UR8, SR_CgaCtaId ;  /* 0x00000000000879c3 */ /* 0x000e220000008800 */
[----:B------:R-:W-:Y:S01]  /*01b0*/  UMOV UR4, 0x400 ;  /* 0x0000040000047882 */ /* 0x000fe20000000000 */
[----:B------:R-:W-:Y:S01]  /*01c0*/  UMOV UR5, 0x1 ;  /* 0x0000000100057882 */ /* 0x000fe20000000000 */
[----:B------:R-:W-:Y:S02]  /*01d0*/  UMOV UR6, 0x4 ;  /* 0x0000000400067882 */ /* 0x000fe40000000000 */
[----:B------:R-:W-:-:S04]  /*01e0*/  UIADD3 UR6, -UR6, 0x100000, URZ ;  /* 0x0010000006067890 */ /* 0x000fc8000fffe13f */
[----:B------:R-:W-:Y:S02]  /*01f0*/  USHF.L.U32 UR7, UR6, 0xb, URZ ;  /* 0x0000000b06077899 */ /* 0x000fe4000800063f */
[----:B------:R-:W-:Y:S02]  /*0200*/  USHF.L.U32 UR6, UR6, 0x1, URZ ;  /* 0x0000000106067899 */ /* 0x000fe4000800063f */
[----:B0-----:R-:W-:Y:S02]  /*0210*/  ULEA UR8, UR8, UR4, 0x18 ;  /* 0x0000000408087291 */ /* 0x001fe4000f8ec03f */
[----:B------:R-:W-:-:S04]  /*0220*/  UIADD3 UR4, -UR5, 0x100000, URZ ;  /* 0x0010000005047890 */ /* 0x000fc8000fffe13f */
[----:B------:R-:W-:Y:S02]  /*0230*/  USHF.L.U32 UR5, UR4, 0xb, URZ ;  /* 0x0000000b04057899 */ /* 0x000fe4000800063f */
[----:B------:R-:W-:Y:S01]  /*0240*/  USHF.L.U32 UR4, UR4, 0x1, URZ ;  /* 0x0000000104047899 */ /* 0x000fe2000800063f */
[----:B------:R-:W0:Y:S11]  /*0250*/  FENCE.VIEW.ASYNC.S ;  /* 0x00000000000073c6 */ /* 0x000e360000000000 */
[----:B0-----:R0:W1:Y:S01]  /*0260*/  SYNCS.EXCH.64 URZ, [UR8], UR4 ;  /* 0x00000004083f75b2 */ /* 0x0010620008000100 */
[----:B------:R0:W2:Y:S01]  /*0270*/  SYNCS.EXCH.64 URZ, [UR8+0x50], UR6 ;  /* 0x00005006083f75b2 */ /* 0x0000a20008000100 */
[----:B------:R0:W3:Y:S01]  /*0280*/  SYNCS.EXCH.64 URZ, [UR8+0x8], UR4 ;  /* 0x00000804083f75b2 */ /* 0x0000e20008000100 */
[----:B------:R0:W4:Y:S01]  /*0290*/  SYNCS.EXCH.64 URZ, [UR8+0x58], UR6 ;  /* 0x00005806083f75b2 */ /* 0x0001220008000100 */
[----:B------:R0:W0:Y:S01]  /*02a0*/  SYNCS.EXCH.64 URZ, [UR8+0x10], UR4 ;  /* 0x00001004083f75b2 */ /* 0x0000220008000100 */
        /* <DEDUP_REMOVED lines=15> */
[----:B------:R-:W-:Y:S01]  /*03a0*/  NOP ;  /* 0x0000000000007918 */ /* 0x000fe20000000000 */
.L_x_3:
[----:B0-----:R-:W-:Y:S05]  /*03b0*/  BSYNC B0 ;  /* 0x0000000000007941 */ /* 0x001fea0003800000 */
.L_x_2:
[----:B------:R-:W-:Y:S01]  /*03c0*/  SHF.R.S32.HI R4, RZ, 0x1f, R6 ;  /* 0x0000001fff047819 */ /* 0x000fe20000011406 */
[----:B------:R-:W0:Y:S01]  /*03d0*/  SHFL.IDX PT, R0, R0, RZ, 0x1f ;  /* 0x00001fff00007589 */ /* 0x000e2200000e0000 */
[----:B------:R-:W5:Y:S01]  /*03e0*/  S2UR UR8, SR_CTAID.X ;  /* 0x00000000000879c3 */ /* 0x000f620000002500 */
[----:B------:R-:W-:Y:S02]  /*03f0*/  ELECT P0, URZ, PT ;  /* 0x00000000003f782f */ /* 0x000fe40003800000 */
[----:B------:R-:W-:Y:S01]  /*0400*/  LEA.HI R4, R4, R6, RZ, 0x7 ;  /* 0x0000000604047211 */ /* 0x000fe200078f38ff */
[----:B------:R-:W-:Y:S01]  /*0410*/  ULDC UR4, c[0x0][0x150] ;  /* 0x0000540000047ab9 */ /* 0x000fe20000000800 */
[----:B------:R-:W-:Y:S01]  /*0420*/  NOP ;  /* 0x0000000000007918 */ /* 0x000fe20000000000 */
[----:B------:R-:W-:Y:S01]  /*0430*/  NOP ;  /* 0x0000000000007918 */ /* 0x000fe20000000000 */
[----:B------:R-:W-:Y:S01]  /*0440*/  LOP3.LUT R4, R4, 0xffffff80, RZ, 0xc0, !PT ;  /* 0xffffff8004047812 */ /* 0x000fe200078ec0ff */
[----:B------:R-:W-:Y:S01]  /*0450*/  IMAD.MOV.U32 R19, RZ, RZ, 0x1 ;  /* 0x00000001ff137424 */ /* 0x000fe200078e00ff */
[----:B------:R-:W1:Y:S01]  /*0460*/  LDC R10, c[0x0][0x144] ;  /* 0x00005100ff0a7b82 */ /* 0x000e620000000800 */
[----:B------:R-:W-:-:S02]  /*0470*/  ISETP.NE.AND P3, PT, R5, RZ, PT ;  /* 0x000000ff0500720c */ /* 0x000fc40003f65270 */
[----:B------:R-:W-:Y:S01]  /*0480*/  IMAD.IADD R8, R6, 0x1, -R4 ;  /* 0x0000000106087824 */ /* 0x000fe200078e0a04 */
[----:B------:R-:W-:Y:S01]  /*0490*/  SHF.R.S32.HI R6, RZ, 0x1f, R3 ;  /* 0x0000001fff067819 */ /* 0x000fe20000011403 */
[----:B------:R-:W2:Y:S03]  /*04a0*/  S2R R4, SR_CTAID.Y ;  /* 0x0000000000047919 */ /* 0x000ea60000002600 */
[----:B------:R-:W-:Y:S01]  /*04b0*/  SHF.R.S32.HI R7, RZ, 0x1f, R8 ;  /* 0x0000001fff077819 */ /* 0x000fe20000011408 */
[----:B------:R-:W3:Y:S01]  /*04c0*/  LDC R12, c[0x0][0x140] ;  /* 0x00005000ff0c7b82 */ /* 0x000ee20000000800 */
[----:B------:R-:W-:Y:S02]  /*04d0*/  LEA.HI R6, R6, R3, RZ, 0x2 ;  /* 0x0000000306067211 */ /* 0x000fe400078f10ff */
[----:B------:R-:W-:Y:S02]  /*04e0*/  LEA.HI R7, R7, R8, RZ, 0x3 ;  /* 0x0000000807077211 */ /* 0x000fe400078f18ff */
[----:B------:R-:W-:-:S02]  /*04f0*/  LOP3.LUT R6, R6, 0x3ffffffc, RZ, 0xc0, !PT ;  /* 0x3ffffffc06067812 */ /* 0x000fc400078ec0ff */
[----:B0-----:R-:W-:Y:S02]  /*0500*/  ISETP.NE.OR P0, PT, R0, RZ, !P0 ;  /* 0x000000ff0000720c */ /* 0x001fe40004705670 */
[--C-:B------:R-:W-:Y:S01]  /*0510*/  SHF.R.S32.HI R0, RZ, 0x3, R7.reuse ;  /* 0x00000003ff007819 */ /* 0x100fe20000011407 */
[----:B------:R-:W-:Y:S01]  /*0520*/  IMAD.IADD R6, R3, 0x1, -R6 ;  /* 0x0000000103067824 */ /* 0x000fe200078e0a06 */
[----:B------:R-:W-:Y:S02]  /*0530*/  SHF.R.S32.HI R7, RZ, 0x1f, R7 ;  /* 0x0000001fff077819 */ /* 0x000fe40000011407 */
[----:B-----5:R-:W-:Y:S02]  /*0540*/  I2FP.F32.U32 R9, UR8 ;  /* 0x0000000800097c45 */ /* 0x020fe40008201000 */
[----:B------:R-:W-:-:S03]  /*0550*/  LEA.HI R7, R7, R0, RZ, 0x2 ;  /* 0x0000000007077211 */ /* 0x000fc600078f10ff */
[----:B------:R-:W-:Y:S01]  /*0560*/  FMUL R9, R9, UR4 ;  /* 0x0000000409097c20 */ /* 0x000fe20008400000 */
[----:B------:R-:W-:Y:S01]  /*0570*/  LOP3.LUT R7, R7, 0xfffffffc, RZ, 0xc0, !PT ;  /* 0xfffffffc07077812 */ /* 0x000fe200078ec0ff */
[----:B------:R-:W-:Y:S01]  /*0580*/  ULDC UR4, c[0x0][0x154] ;  /* 0x0000550000047ab9 */ /* 0x000fe20000000800 */
[----:B------:R-:W-:Y:S01]  /*0590*/  VOTEU.ALL UP0, P0 ;  /* 0x00000000003f7886 */ /* 0x000fe20000000000 */
[----:B------:R-:W-:Y:S02]  /*05a0*/  VOTEU.ALL UP1, P0 ;  /* 0x00000000003f7886 */ /* 0x000fe40000020000 */
[----:B------:R-:W0:Y:S01]  /*05b0*/  F2I.U32.TRUNC.NTZ R9, R9 ;  /* 0x0000000900097305 */ /* 0x000e22000020f000 */
[----:B------:R-:W-:Y:S01]  /*05c0*/  IMAD.IADD R7, R0, 0x1, -R7 ;  /* 0x0000000100077824 */ /* 0x000fe200078e0a07 */
[----:B------:R-:W5:Y:S01]  /*05d0*/  @!UP0 S2UR UR7, SR_CgaCtaId ;  /* 0x00000000000789c3 */ /* 0x000f620000008800 */
[----:B------:R-:W-:Y:S01]  /*05e0*/  @!UP0 UMOV UR6, 0x400 ;  /* 0x0000040000068882 */ /* 0x000fe20000000000 */
[----:B--2---:R-:W-:Y:S01]  /*05f0*/  I2FP.F32.U32 R3, R4 ;  /* 0x0000000400037245 */ /* 0x004fe20000201000 */
[----:B------:R-:W-:Y:S01]  /*0600*/  IMAD R165, R6, 0x4, R7 ;  /* 0x0000000406a57824 */ /* 0x000fe200078e0207 */
[----:B---3--:R-:W-:-:S03]  /*0610*/  ISETP.EQ.U32.AND P2, PT, R12, 0x1, PT ;  /* 0x000000010c00780c */ /* 0x008fc60003f42070 */
[----:B------:R-:W-:Y:S01]  /*0620*/  FMUL R11, R3, UR4 ;  /* 0x00000004030b7c20 */ /* 0x000fe20008400000 */
[----:B------:R-:W-:Y:S01]  /*0630*/  LEA.HI R0, R165, R165, RZ, 0x1 ;  /* 0x000000a5a5007211 */ /* 0x000fe200078f08ff */
[----:B------:R-:W2:Y:S01]  /*0640*/  LDC R7, c[0x0][0x148] ;  /* 0x00005200ff077b82 */ /* 0x000ea20000000800 */
[----:B------:R-:W-:Y:S01]  /*0650*/  SHF.R.S32.HI R3, RZ, 0x1f, R2 ;  /* 0x0000001fff037819 */ /* 0x000fe20000011402 */
[----:B------:R-:W-:Y:S01]  /*0660*/  UMOV UR4, 0x20 ;  /* 0x0000002000047882 */ /* 0x000fe20000000000 */
[----:B------:R-:W-:Y:S01]  /*0670*/  LOP3.LUT R0, R0, 0xfffffffe, RZ, 0xc0, !PT ;  /* 0xfffffffe00007812 */ /* 0x000fe200078ec0ff */
[----:B0-----:R-:W-:Y:S01]  /*0680*/  IMAD.MOV R13, RZ, RZ, -R9 ;  /* 0x000000ffff0d7224 */ /* 0x001fe200078e0a09 */
[----:B------:R-:W-:Y:S01]  /*0690*/  LEA.HI R3, R3, R2, RZ, 0x2 ;  /* 0x0000000203037211 */ /* 0x000fe200078f10ff */
[----:B------:R-:W0:Y:S01]  /*06a0*/  F2I.U32.TRUNC.NTZ R11, R11 ;  /* 0x0000000b000b7305 */ /* 0x000e22000020f000 */
[----:B------:R-:W-:-:S04]  /*06b0*/  @!UP0 UIADD3 UR4, -UR4, 0x100000, URZ ;  /* 0x0010000004048890 */ /* 0x000fc8000fffe13f */
[----:B------:R-:W-:Y:S02]  /*06c0*/  @!UP0 USHF.L.U32 UR5, UR4, 0xb, URZ ;  /* 0x0000000b04058899 */ /* 0x000fe4000800063f */
[----:B------:R-:W-:Y:S01]  /*06d0*/  @!UP0 USHF.L.U32 UR4, UR4, 0x1, URZ ;  /* 0x0000000104048899 */ /* 0x000fe2000800063f */
[----:B-1----:R-:W-:Y:S01]  /*06e0*/  IMAD R6, R10, R13, UR8 ;  /* 0x000000080a067e24 */ /* 0x002fe2000f8e020d */
[----:B------:R-:W-:Y:S01]  /*06f0*/  LOP3.LUT R3, R3, 0xfffffffc, RZ, 0xc0, !PT ;  /* 0xfffffffc03037812 */ /* 0x000fe200078ec0ff */
[C---:B------:R-:W-:Y:S02]  /*0700*/  IMAD.IADD R9, R165.reuse, 0x1, -R0 ;  /* 0x00000001a5097824 */ /* 0x040fe400078e0a00 */
[----:B------:R-:W-:Y:S02]  /*0710*/  IMAD.SHL.U32 R10, R165, 0x4, RZ ;  /* 0x00000004a50a7824 */ /* 0x000fe400078e00ff */
[----:B------:R-:W-:Y:S01]  /*0720*/  IMAD.IADD R0, R2, 0x1, -R3 ;  /* 0x0000000102007824 */ /* 0x000fe200078e0a03 */
[----:B------:R-:W-:Y:S01]  /*0730*/  ISETP.NE.AND P4, PT, R9, R6, PT ;  /* 0x000000060900720c */ /* 0x000fe20003f85270 */
[----:B-----5:R-:W-:Y:S01]  /*0740*/  @!UP0 ULEA UR6, UR7, UR6, 0x18 ;  /* 0x0000000607068291 */ /* 0x020fe2000f8ec03f */
[----:B------:R-:W-:Y:S01]  /*0750*/  LOP3.LUT R165, R165, 0xc, R10, 0x78, !PT ;  /* 0x0000000ca5a57812 */ /* 0x000fe200078e780a */
[----:B------:R-:W-:Y:S01]  /*0760*/  VIADD R10, R5, 0xffffffff ;  /* 0xffffffff050a7836 */ /* 0x000fe20000000000 */
[----:B------:R-:W-:Y:S01]  /*0770*/  ISETP.NE.AND P1, PT, R0, 0x3, PT ;  /* 0x000000030000780c */ /* 0x000fe20003f25270 */
[----:B------:R-:W-:Y:S01]  /*0780*/  VOTEU.ALL UP0, P0 ;  /* 0x00000000003f7886 */ /* 0x000fe20000000000 */
[----:B0-----:R-:W-:Y:S01]  /*0790*/  IMAD.MOV R14, RZ, RZ, -R11 ;  /* 0x000000ffff0e7224 */ /* 0x001fe200078e0a0b */
[----:B------:R-:W-:-:S02]  /*07a0*/  LOP3.LUT P0, RZ, R8, 0x7, RZ, 0xc0, !PT ;  /* 0x0000000708ff7812 */ /* 0x000fc4000780c0ff */
[----:B------:R-:W-:Y:S01]  /*07b0*/  ISETP.EQ.OR P1, PT, R0, RZ, !P1 ;  /* 0x000000ff0000720c */ /* 0x000fe20004f22670 */
[----:B--2---:R-:W-:Y:S01]  /*07c0*/  IMAD R3, R7, R14, R4 ;  /* 0x0000000e07037224 */ /* 0x004fe200078e0204 */
[----:B------:R-:W-:Y:S02]  /*07d0*/  ISETP.GE.U32.AND P6, PT, R10, 0x2, PT ;  /* 0x000000020a00780c */ /* 0x000fe40003fc6070 */
[----:B------:R-:W-:Y:S01]  /*07e0*/  @P4 LEA.HI R2, R165, R165, RZ, 0x1 ;  /* 0x000000a5a5024211 */ /* 0x000fe200078f08ff */
[----:B------:R-:W0:Y:S02]  /*07f0*/  FENCE.VIEW.ASYNC.S ;  /* 0x00000000000073c6 */ /* 0x000e240000000000 */
[----:B0-----:R0:W1:Y:S01]  /*0800*/  @!UP0 SYNCS.EXCH.64 URZ, [UR6+0xb0], UR4 ;  /* 0x0000b004063f85b2 */ /* 0x0010620008000100 */
[----:B------:R-:W-:Y:S02]  /*0810*/  ISETP.EQ.AND P1, PT, R5, RZ, P1 ;  /* 0x000000ff0500720c */ /* 0x000fe40000f22270 */
[----:B------:R-:W-:-:S02]  /*0820*/  @P4 SHF.R.S32.HI R2, RZ, 0x1, R2 ;  /* 0x00000001ff024819 */ /* 0x000fc40000011402 */
[----:B------:R-:W-:Y:S02]  /*0830*/  ISETP.LT.U32.AND P0, PT, R165, 0x2, !P0 ;  /* 0x00000002a500780c */ /* 0x000fe40004701070 */
[----:B------:R-:W-:Y:S02]  /*0840*/  @P4 ISETP.NE.AND P5, PT, R2, R3, PT ;  /* 0x000000030200420c */ /* 0x000fe40003fa5270 */
[----:B------:R-:W-:Y:S02]  /*0850*/  SEL R2, RZ, 0x1, !P1 ;  /* 0x00000001ff027807 */ /* 0x000fe40004800000 */
[----:B------:R-:W-:Y:S02]  /*0860*/  SEL R8, RZ, 0x1, !P0 ;  /* 0x00000001ff087807 */ /* 0x000fe40004000000 */
[----:B------:R-:W-:Y:S02]  /*0870*/  SEL R2, R2, 0x2, P6 ;  /* 0x0000000202027807 */ /* 0x000fe40003000000 */
[----:B------:R-:W-:Y:S01]  /*0880*/  @P4 SEL R19, RZ, 0x1, P5 ;  /* 0x00000001ff134807 */ /* 0x000fe20002800000 */
[----:B------:R0:W2:Y:S01]  /*0890*/  @!UP1 SYNCS.EXCH.64 URZ, [UR6+0xb8], UR4 ;  /* 0x0000b804063f95b2 */ /* 0x0000a20008000100 */
[----:B------:R-:W-:Y:S01]  /*08a0*/  NOP ;  /* 0x0000000000007918 */ /* 0x000fe20000000000 */
[----:B------:R0:W-:Y:S01]  /*08b0*/  STL [R1+0x600], R2 ;  /* 0x0006000201007387 */ /* 0x0001e20000100800 */
[----:B------:R-:W-:Y:S01]  /*08c0*/  LOP3.LUT R19, R19, R8, RZ, 0xc0, !PT ;  /* 0x0000000813137212 */ /* 0x000fe200078ec0ff */
[----:B------:R-:W-:Y:S06]  /*08d0*/  @!P2 BRA `(.L_x_4) ;  /* 0x000000000008a947 */ /* 0x000fec0003800000 */
[----:B-12-4-:R-:W-:Y:S01]  /*08e0*/  UCGABAR_ARV ;  /* 0x00000000000079c7 */ /* 0x016fe20008000000 */
[----:B------:R-:W-:Y:S05]  /*08f0*/  BRA `(.L_x_5) ;  /* 0x0000000000047947 */ /* 0x000fea0003800000 */
.L_x_4:
[----:B-12-4-:R-:W-:Y:S01]  /*0900*/  NOP ;  /* 0x0000000000007918 */ /* 0x016fe20000000000 */
.L_x_5:
[----:B0-----:R-:W0:Y:S01]  /*0910*/  LDC R2, c[0x0][0x65c] ;  /* 0x00019700ff027b82 */ /* 0x001e220000000800 */
[----:B------:R-:W-:Y:S01]  /*0920*/  IMAD.MOV.U32 R3, RZ, RZ, RZ ;  /* 0x000000ffff037224 */ /* 0x000fe200078e00ff */
[----:B------:R-:W-:Y:S02]  /*0930*/  LOP3.LUT R18, R18, 0xf7ffffff, RZ, 0xc0, !PT ;  /* 0xf7ffffff12127812 */ /* 0x000fe400078ec0ff */
[----:B0-----:R-:W-:Y:S01]  /*0940*/  ISETP.NE.AND P1, PT, R2, 0x1, PT ;  /* 0x000000010200780c */ /* 0x001fe20003f25270 */
[----:B------:R-:W-:-:S12]  /*0950*/  IMAD.U32 R2, RZ, RZ, UR8 ;  /* 0x00000008ff027e24 */ /* 0x000fd8000f8e00ff */
[----:B------:R-:W0:Y:S01]  /*0960*/  @P1 LDC R9, c[0x0][0x10] ;  /* 0x00000400ff091b82 */ /* 0x000e220000000800 */
[----:B------:R-:W-:Y:S01]  /*0970*/  @P1 IMAD.MOV.U32 R5, RZ, RZ, RZ ;  /* 0x000000ffff051224 */ /* 0x000fe200078e00ff */
[----:B------:R-:W-:Y:S01]  /*0980*/  @P1 LOP3.LUT R18, R18, 0x8000000, RZ, 0xfc, !PT ;  /* 0x0800000012121812 */ /* 0x000fe200078efcff */
[----:B------:R-:W-:-:S05]  /*0990*/  @P1 IMAD.MOV.U32 R13, RZ, RZ, RZ ;  /* 0x000000ffff0d1224 */ /* 0x000fca00078e00ff */
[----:B------:R-:W1:Y:S01]  /*09a0*/  @!P1 LDC R11, c[0x0][0xc] ;  /* 0x00000300ff0b9b82 */ /* 0x000e620000000800 */
[----:B0-----:R-:W-:-:S04]  /*09b0*/  @P1 IMAD.WIDE.U32 R8, R9, UR8, R4 ;  /* 0x0000000809081c25 */ /* 0x001fc8000f8e0004 */
[----:B------:R-:W-:Y:S02]  /*09c0*/  @P1 IMAD.MOV.U32 R24, RZ, RZ, R8 ;  /* 0x000000ffff181224 */ /* 0x000fe400078e0008 */
[----:B------:R-:W-:Y:S02]  /*09d0*/  @P1 IMAD.IADD R25, R9, 0x1, R13 ;  /* 0x0000000109191824 */ /* 0x000fe400078e020d */
[----:B-1----:R-:W-:-:S04]  /*09e0*/  @!P1 IMAD.WIDE.U32 R2, R4, R11, R2 ;  /* 0x0000000b04029225 */ /* 0x002fc800078e0002 */
[----:B------:R-:W-:Y:S02]  /*09f0*/  @!P1 IMAD.MOV.U32 R24, RZ, RZ, R2 ;  /* 0x000000ffff189224 */ /* 0x000fe400078e0002 */
[----:B------:R-:W-:-:S03]  /*0a00*/  @!P1 IMAD.MOV.U32 R25, RZ, RZ, R3 ;  /* 0x000000ffff199224 */ /* 0x000fc600078e0003 */
[----:B------:R0:W-:Y:S04]  /*0a10*/  STL [R1+0x608], R24 ;  /* 0x0006081801007387 */ /* 0x0001e80000100800 */
[----:B------:R0:W-:Y:S01]  /*0a20*/  STL [R1+0x604], R25 ;  /* 0x0006041901007387 */ /* 0x0001e20000100800 */
[----:B------:R-:W-:Y:S05]  /*0a30*/  @!P2 BRA `(.L_x_6) ;  /* 0x00000000000ca947 */ /* 0x000fea0003800000 */
[----:B------:R-:W-:Y:S01]  /*0a40*/  UCGABAR_WAIT ;  /* 0x0000000000007dc7 */ /* 0x000fe20008000000 */
[----:B------:R-:W-:Y:S01]  /*0a50*/  CCTL.IVALL ;  /* 0x00000000ff00798f */ /* 0x000fe20002000000 */
[----:B------:R-:W-:Y:S05]  /*0a60*/  BRA `(.L_x_7) ;  /* 0x0000000000047947 */ /* 0x000fea0003800000 */
.L_x_6:
[----:B------:R-:W-:Y:S06]  /*0a70*/  BAR.SYNC.DEFER_BLOCKING 0x0 ;  /* 0x0000000000007b1d */ /* 0x000fec0000010000 */
.L_x_7:
[----:B------:R-:W-:Y:S05]  /*0a80*/  @!P3 BRA `(.L_x_8) ;  /* 0x00000284009cb947 */ /* 0x000fea0003800000 */
[----:B------:R-:W-:-:S13]  /*0a90*/  ISETP.GT.U32.AND P0, PT, R10, 0x1, PT ;  /* 0x000000010a00780c */ /* 0x000fda0003f04070 */
[----:B------:R-:W-:Y:S05]  /*0aa0*/  @P0 EXIT ;  /* 0x000000000000094d */ /* 0x000fea0003800000 */
[----:B------:R-:W-:Y:S01]  /*0ab0*/  ULDC.64 UR4, c[0x0][0x650] ;  /* 0x0001940000047ab9 */ /* 0x000fe20000000a00 */
[----:B------:R-:W-:Y:S01]  /*0ac0*/  PRMT R0, RZ, 0x7610, R0 ;  /* 0x00007610ff007816 */ /* 0x000fe20000000000 */
[----:B------:R-:W-:Y:S01]  /*0ad0*/  IMAD.MOV.U32 R22, RZ, RZ, -0x1 ;  /* 0xffffffffff167424 */ /* 0x000fe200078e00ff */
[----:B------:R-:W-:Y:S01]  /*0ae0*/  ISETP.GE.U32.AND P0, PT, R24, UR4, PT ;  /* 0x0000000418007c0c */ /* 0x000fe2000bf06070 */
[----:B------:R-:W-:Y:S02]  /*0af0*/  IMAD.MOV.U32 R23, RZ, RZ, -0x1 ;  /* 0xffffffffff177424 */ /* 0x000fe400078e00ff */
[----:B------:R-:W-:Y:S01]  /*0b00*/  IMAD.MOV.U32 R160, RZ, RZ, -0x1 ;  /* 0xffffffffffa07424 */ /* 0x000fe200078e00ff */
[----:B------:R-:W-:-:S13]  /*0b10*/  ISETP.GE.U32.AND.EX P0, PT, R25, UR5, PT, P0 ;  /* 0x0000000519007c0c */ /* 0x000fda000bf06100 */
[----:B------:R-:W-:Y:S05]  /*0b20*/  @P0 BRA `(.L_x_9) ;  /* 0x0000000400300947 */ /* 0x000fea0003800000 */
[----:B------:R-:W1:Y:S01]  /*0b30*/  LDC.64 R16, c[0x0][0x628] ;  /* 0x00018a00ff107b82 */ /* 0x000e620000000a00 */
[----:B------:R-:W-:Y:S02]  /*0b40*/  IMAD.MOV.U32 R2, RZ, RZ, R24 ;  /* 0x000000ffff027224 */ /* 0x000fe400078e0018 */
[----:B------:R-:W-:-:S05]  /*0b50*/  IMAD.MOV.U32 R3, RZ, RZ, R25 ;  /* 0x000000ffff037224 */ /* 0x000fca00078e0019 */
[----:B------:R-:W2:Y:S08]  /*0b60*/  LDC R0, c[0x0][0x630] ;  /* 0x00018c00ff007b82 */ /* 0x000eb00000000800 */
[----:B------:R-:W3:Y:S01]  /*0b70*/  LDC.64 R20, c[0x0][0x620] ;  /* 0x00018800ff147b82 */ /* 0x000ee20000000a00 */
[----:B-1----:R-:W-:-:S04]  /*0b80*/  ISETP.NE.U32.AND P0, PT, R16, RZ, PT ;  /* 0x000000ff1000720c */ /* 0x002fc80003f05070 */
[----:B------:R-:W-:-:S13]  /*0b90*/  ISETP.NE.AND.EX P0, PT, R17, RZ, PT, P0 ;  /* 0x000000ff1100720c */ /* 0x000fda0003f05300 */
[----:B--23--:R-:W-:Y:S05]  /*0ba0*/  @!P0 BRA `(.L_x_10) ;  /* 0x0000000000288947 */ /* 0x00cfea0003800000 */
[----:B------:R-:W1:Y:S02]  /*0bb0*/  LDC R11, c[0x0][0x634] ;  /* 0x00018d00ff0b7b82 */ /* 0x000e640000000800 */
[----:B-1----:R-:W-:-:S05]  /*0bc0*/  IADD3 R11, P0, R24, R11, RZ ;  /* 0x0000000b180b7210 */ /* 0x002fca0007f1e0ff */
[----:B------:R-:W-:-:S04]  /*0bd0*/  IMAD.X R13, RZ, RZ, R25, P0 ;  /* 0x000000ffff0d7224 */ /* 0x000fc800000e0619 */
[----:B------:R-:W-:-:S04]  /*0be0*/  IMAD.WIDE.U32 R2, R13, R16, RZ ;  /* 0x000000100d027225 */ /* 0x000fc800078e00ff */
[----:B------:R-:W-:-:S04]  /*0bf0*/  IMAD.WIDE.U32 R8, P0, R11, R17, R2 ;  /* 0x000000110b087225 */ /* 0x000fc80007800002 */
[----:B------:R-:W-:-:S04]  /*0c00*/  IMAD.WIDE.U32 R2, R11, R16, RZ ;  /* 0x000000100b027225 */ /* 0x000fc800078e00ff */
[----:B------:R-:W-:Y:S01]  /*0c10*/  IMAD.X R11, RZ, RZ, RZ, P0 ;  /* 0x000000ffff0b7224 */ /* 0x000fe200000e06ff */
[----:B------:R-:W-:Y:S01]  /*0c20*/  IADD3 RZ, P0, R3, R8, RZ ;  /* 0x0000000803ff7210 */ /* 0x000fe20007f1e0ff */
[----:B------:R-:W-:-:S04]  /*0c30*/  IMAD.MOV.U32 R10, RZ, RZ, R9 ;  /* 0x000000ffff0a7224 */ /* 0x000fc800078e0009 */
[----:B------:R-:W-:-:S08]  /*0c40*/  IMAD.WIDE.U32.X R2, R13, R17, R10, P0 ;  /* 0x000000110d027225 */ /* 0x000fd000000e040a */
.L_x_10:
[----:B------:R-:W1:Y:S01]  /*0c50*/  LDC.64 R16, c[0x0][0x640] ;  /* 0x00019000ff107b82 */ /* 0x000e620000000a00 */
[-CC-:B------:R-:W-:Y:S01]  /*0c60*/  SHF.R.U64 R160, R2, R0.reuse, R3.reuse ;  /* 0x0000000002a07219 */ /* 0x180fe20000001203 */
[----:B------:R-:W-:Y:S01]  /*0c70*/  IMAD.MOV.U32 R2, RZ, RZ, R24 ;  /* 0x000000ffff027224 */ /* 0x000fe200078e0018 */
[----:B------:R-:W-:Y:S01]  /*0c80*/  SHF.R.U32.HI R0, RZ, R0, R3 ;  /* 0x00000000ff007219 */ /* 0x000fe20000011603 */
[----:B------:R-:W-:Y:S01]  /*0c90*/  IMAD R23, R7, R14, R4 ;  /* 0x0000000e07177224 */ /* 0x000fe200078e0204 */
[----:B------:R-:W-:-:S03]  /*0ca0*/  IADD3 R5, P0, RZ, -R160, RZ ;  /* 0x800000a0ff057210 */ /* 0x000fc60007f1e0ff */
[----:B------:R-:W2:Y:S02]  /*0cb0*/  LDC R8, c[0x0][0x618] ;  /* 0x00018600ff087b82 */ /* 0x000ea40000000800 */
[----:B------:R-:W-:-:S04]  /*0cc0*/  IMAD.X R3, RZ, RZ, ~R0, P0 ;  /* 0x000000ffff037224 */ /* 0x000fc800000e0e00 */
[-C--:B------:R-:W-:Y:S02]  /*0cd0*/  IMAD R0, R3, R20.reuse, RZ ;  /* 0x0000001403007224 */ /* 0x080fe400078e02ff */
[----:B------:R-:W0:Y:S01]  /*0ce0*/  LDC R12, c[0x0][0x608] ;  /* 0x00018200ff0c7b82 */ /* 0x000e220000000800 */
[----:B------:R-:W-:Y:S02]  /*0cf0*/  IMAD.MOV.U32 R3, RZ, RZ, R25 ;  /* 0x000000ffff037224 */ /* 0x000fe400078e0019 */
[----:B------:R-:W-:-:S05]  /*0d00*/  IMAD.WIDE.U32 R2, R5, R20, R2 ;  /* 0x0000001405027225 */ /* 0x000fca00078e0002 */
[----:B------:R-:W3:Y:S01]  /*0d10*/  LDC R15, c[0x0][0x658] ;  /* 0x00019600ff0f7b82 */ /* 0x000ee20000000800 */
[----:B------:R-:W-:Y:S01]  /*0d20*/  IMAD R5, R5, R21, R0 ;  /* 0x0000001505057224 */ /* 0x000fe200078e0200 */
[----:B-1----:R-:W-:Y:S01]  /*0d30*/  ISETP.NE.U32.AND P0, PT, R16, RZ, PT ;  /* 0x000000ff1000720c */ /* 0x002fe20003f05070 */
[----:B------:R-:W-:Y:S02]  /*0d40*/  IMAD.MOV.U32 R0, RZ, RZ, -0x1 ;  /* 0xffffffffff007424 */ /* 0x000fe400078e00ff */
[----:B------:R-:W-:Y:S01]  /*0d50*/  IMAD.IADD R3, R3, 0x1, R5 ;  /* 0x0000000103037824 */ /* 0x000fe200078e0205 */
[----:B------:R-:W-:Y:S02]  /*0d60*/  ISETP.NE.AND.EX P0, PT, R17, RZ, PT, P0 ;  /* 0x000000ff1100720c */ /* 0x000fe40003f05300 */
[----:B------:R-:W1:Y:S02]  /*0d70*/  LDC R13, c[0x0][0x600] ;  /* 0x00018000ff0d7b82 */ /* 0x000e640000000800 */
[----:B--2---:R-:W-:-:S02]  /*0d80*/  SHF.R.U64 R10, R2, R8, R3 ;  /* 0x00000008020a7219 */ /* 0x004fc40000001203 */
[----:B------:R-:W-:-:S04]  /*0d90*/  SHF.R.U32.HI R3, RZ, R8, R3 ;  /* 0x00000008ff037219 */ /* 0x000fc80000011603 */
[----:B------:R-:W2:Y:S01]  /*0da0*/  LDC R20, c[0x0][0x648] ;  /* 0x00019200ff147b82 */ /* 0x000ea20000000800 */
[-CC-:B0-----:R-:W-:Y:S02]  /*0db0*/  SHF.R.U64 R24, R10, R12.reuse, R3.reuse ;  /* 0x0000000c0a187219 */ /* 0x181fe40000001203 */
[----:B------:R-:W-:Y:S01]  /*0dc0*/  SHF.R.U32.HI R2, RZ, R12, R3 ;  /* 0x0000000cff027219 */ /* 0x000fe20000011603 */
[----:B------:R-:W-:-:S04]  /*0dd0*/  IMAD.MOV.U32 R12, RZ, RZ, 0x1 ;  /* 0x00000001ff0c7424 */ /* 0x000fc800078e00ff */
[----:B------:R-:W0:Y:S01]  /*0de0*/  LDC R21, c[0x0][0x638] ;  /* 0x00018e00ff157b82 */ /* 0x000e220000000800 */
[-CC-:B---3--:R-:W-:Y:S02]  /*0df0*/  SHF.R.U64 R14, R24, R15.reuse, R2.reuse ;  /* 0x0000000f180e7219 */ /* 0x188fe40000001202 */
[-C--:B------:R-:W-:Y:S02]  /*0e00*/  SHF.L.U32 R0, R0, R15.reuse, RZ ;  /* 0x0000000f00007219 */ /* 0x080fe400000006ff */
[----:B------:R-:W-:Y:S01]  /*0e10*/  SHF.R.U32.HI R3, RZ, R15, R2 ;  /* 0x0000000fff037219 */ /* 0x000fe20000011602 */
[----:B------:R-:W-:Y:S01]  /*0e20*/  IMAD.MOV.U32 R2, RZ, RZ, R14 ;  /* 0x000000ffff027224 */ /* 0x000fe200078e000e */
[----:B------:R-:W-:Y:S01]  /*0e30*/  LOP3.LUT R7, RZ, R0, RZ, 0x33, !PT ;  /* 0x00000000ff077212 */ /* 0x000fe200078e33ff */
[----:B------:R-:W3:Y:S01]  /*0e40*/  LDC R22, c[0x0][0x610] ;  /* 0x00018400ff167b82 */ /* 0x000ee20000000800 */
[----:B------:R-:W-:Y:S05]  /*0e50*/  @!P0 BRA `(.L_x_11) ;  /* 0x0000000000288947 */ /* 0x000fea0003800000 */
[----:B------:R-:W4:Y:S02]  /*0e60*/  LDC R9, c[0x0][0x64c] ;  /* 0x00019300ff097b82 */ /* 0x000f240000000800 */
[----:B----4-:R-:W-:-:S05]  /*0e70*/  IADD3 R9, P0, R14, R9, RZ ;  /* 0x000000090e097210 */ /* 0x010fca0007f1e0ff */
        /* <DEDUP_REMOVED lines=8> */
.L_x_11:
[----:B--2---:R-:W-:Y:S01]  /*0f00*/  SHF.R.U64 R2, R2, R20, R3 ;  /* 0x0000001402027219 */ /* 0x004fe20000001203 */
[----:B-1----:R-:W-:Y:S01]  /*0f10*/  VIADD R3, R13, 0xffffffff ;  /* 0xffffffff0d037836 */ /* 0x002fe20000000000 */
[----:B------:R-:W-:Y:S02]  /*0f20*/  SHF.L.U32 R0, R12, R15, RZ ;  /* 0x0000000f0c007219 */ /* 0x000fe400000006ff */
[----:B------:R-:W-:Y:S01]  /*0f30*/  LOP3.LUT R7, R24, R7, RZ, 0xc0, !PT ;  /* 0x0000000718077212 */ /* 0x000fe200078ec0ff */
[----:B------:R-:W-:Y:S01]  /*0f40*/  IMAD.MOV R4, RZ, RZ, -R2 ;  /* 0x000000ffff047224 */ /* 0x000fe200078e0a02 */
[----:B------:R-:W-:Y:S02]  /*0f50*/  SEL R6, R6, R23, !P1 ;  /* 0x0000001706067207 */ /* 0x000fe40004800000 */
[----:B------:R-:W-:Y:S01]  /*0f60*/  LOP3.LUT R3, R10, R3, RZ, 0xc0, !PT ;  /* 0x000000030a037212 */ /* 0x000fe200078ec0ff */
[----:B------:R-:W-:Y:S02]  /*0f70*/  IMAD R7, R0, R2, R7 ;  /* 0x0000000200077224 */ /* 0x000fe400078e0207 */
[----:B0-----:R-:W-:-:S02]  /*0f80*/  IMAD R0, R4, R21, R14 ;  /* 0x0000001504007224 */ /* 0x001fc400078e020e */
[----:B---3--:R-:W-:Y:S02]  /*0f90*/  IMAD R6, R7, R22, R6 ;  /* 0x0000001607067224 */ /* 0x008fe400078e0206 */
[----:B------:R-:W-:Y:S02]  /*0fa0*/  IMAD.MOV.U32 R2, RZ, RZ, 0x1 ;  /* 0x00000001ff027424 */ /* 0x000fe400078e00ff */
[----:B------:R-:W-:-:S03]  /*0fb0*/  IMAD R3, R0, R13, R3 ;  /* 0x0000000d00037224 */ /* 0x000fc600078e0203 */
[----:B------:R-:W-:Y:S02]  /*0fc0*/  PRMT R0, R2, 0x7610, R0 ;  /* 0x0000761002007816 */ /* 0x000fe40000000000 */
[----:B------:R-:W-:Y:S02]  /*0fd0*/  SEL R23, R3, R6, !P1 ;  /* 0x0000000603177207 */ /* 0x000fe40004800000 */
[----:B------:R-:W-:-:S07]  /*0fe0*/  SEL R22, R6, R3, !P1 ;  /* 0x0000000306167207 */ /* 0x000fce0004800000 */
.L_x_9:
[----:B------:R-:W-:-:S08]  /*0ff0*/  NOP ;  /* 0x0000000000007918 */ /* 0x000fd00000000000 */
[----:B------:R-:W1:Y:S02]  /*1000*/  USETMAXREG.TRY_ALLOC.CTAPOOL UP0, 0xf0 ;  /* 0x000000f0000079c8 */ /* 0x000e640008000600 */
[----:B-1----:R-:W-:-:S13]  /*1010*/  PLOP3.LUT P0, PT, PT, PT, UP0, 0x80, 0x0 ;  /* 0x000000000000781c */ /* 0x002fda0003f0f008 */
[----:B------:R-:W-:Y:S05]  /*1020*/  @!P0 BRA `(.L_x_9) ;  /* 0xfffffffc00f08947 */ /* 0x000fea000383ffff */
[----:B------:R-:W-:Y:S01]  /*1030*/  ULDC.64 UR4, c[0x0][0x598] ;  /* 0x0001660000047ab9 */ /* 0x000fe20000000a00 */
[----:B------:R-:W-:Y:S01]  /*1040*/  ULDC.64 UR36, c[0x0][0x208] ;  /* 0x0000820000247ab9 */ /* 0x000fe20000000a00 */
[----:B------:R-:W-:-:S04]  /*1050*/  ISETP.NE.U32.AND P0, PT, RZ, UR4, PT ;  /* 0x00000004ff007c0c */ /* 0x000fc8000bf05070 */
[----:B------:R-:W-:-:S13]  /*1060*/  ISETP.NE.AND.EX P0, PT, RZ, UR5, PT, P0 ;  /* 0x00000005ff007c0c */ /* 0x000fda000bf05300 */
[----:B------:R-:W-:Y:S05]  /*1070*/  @!P0 BRA `(.L_x_12) ;  /* 0x00000000001c8947 */ /* 0x000fea0003800000 */
[----:B------:R-:W1:Y:S02]  /*1080*/  LDC.64 R2, c[0x0][0x598] ;  /* 0x00016600ff027b82 */ /* 0x000e640000000a00 */
[----:B-1----:R-:W2:Y:S02]  /*1090*/  LDG.E.64 R2, desc[UR36][R2.64] ;  /* 0x0000002402027981 */ /* 0x002ea4000c1e1b00 */
[----:B--2---:R-:W-:-:S04]  /*10a0*/  ISETP.NE.U32.AND P0, PT, R2, RZ, PT ;  /* 0x000000ff0200720c */ /* 0x004fc80003f05070 */
[----:B------:R-:W-:-:S13]  /*10b0*/  ISETP.NE.AND.EX P0, PT, R3, RZ, PT, P0 ;  /* 0x000000ff0300720c */ /* 0x000fda0003f05300 */
[----:B------:R-:W-:Y:S05]  /*10c0*/  @!P0 BRA `(.L_x_12) ;  /* 0x0000000000088947 */ /* 0x000fea0003800000 */
[----:B------:R1:W5:Y:S01]  /*10d0*/  LD.E R2, desc[UR36][R2.64] ;  /* 0x0000002402027980 */ /* 0x000362000c101900 */
[----:B------:R-:W-:Y:S05]  /*10e0*/  BRA `(.L_x_13) ;  /* 0x0000000000247947 */ /* 0x000fea0003800000 */
.L_x_12:
[----:B------:R-:W-:Y:S02]  /*10f0*/  ULDC.64 UR4, c[0x0][0x588] ;  /* 0x0001620000047ab9 */ /* 0x000fe40000000a00 */
[----:B------:R-:W-:-:S04]  /*1100*/  ISETP.NE.U32.AND P0, PT, RZ, UR4, PT ;  /* 0x00000004ff007c0c */ /* 0x000fc8000bf05070 */
[----:B------:R-:W-:-:S13]  /*1110*/  ISETP.NE.AND.EX P0, PT, RZ, UR5, PT, P0 ;  /* 0x00000005ff007c0c */ /* 0x000fda000bf05300 */
[----:B------:R-:W-:Y:S05]  /*1120*/  @!P0 BRA `(.L_x_14) ;  /* 0x00000000000c8947 */ /* 0x000fea0003800000 */
[----:B------:R-:W1:Y:S02]  /*1130*/  LDC.64 R2, c[0x0][0x588] ;  /* 0x00016200ff027b82 */ /* 0x000e640000000a00 */
[----:B-1----:R2:W5:Y:S01]  /*1140*/  LDG.E R2, desc[UR36][R2.64] ;  /* 0x0000002402027981 */ /* 0x002562000c1e1900 */
[----:B------:R-:W-:Y:S05]  /*1150*/  BRA `(.L_x_13) ;  /* 0x0000000000087947 */ /* 0x000fea0003800000 */
.L_x_14:
[----:B------:R-:W-:Y:S02]  /*1160*/  ULDC UR4, c[0x0][0x580] ;  /* 0x0001600000047ab9 */ /* 0x000fe40000000800 */
[----:B------:R-:W-:-:S07]  /*1170*/  IMAD.U32 R2, RZ, RZ, UR4 ;  /* 0x00000004ff027e24 */ /* 0x000fce000f8e00ff */
.L_x_13:
[----:B------:R-:W-:Y:S02]  /*1180*/  ULDC.64 UR4, c[0x0][0x5a0] ;  /* 0x0001680000047ab9 */ /* 0x000fe40000000a00 */
[----:B------:R-:W-:-:S04]  /*1190*/  ISETP.NE.U32.AND P0, PT, RZ, UR4, PT ;  /* 0x00000004ff007c0c */ /* 0x000fc8000bf05070 */
[----:B------:R-:W-:-:S13]  /*11a0*/  ISETP.NE.AND.EX P0, PT, RZ, UR5, PT, P0 ;  /* 0x00000005ff007c0c */ /* 0x000fda000bf05300 */
[----:B------:R-:W-:Y:S05]  /*11b0*/  @!P0 BRA `(.L_x_15) ;  /* 0x00000000001c8947 */ /* 0x000fea0003800000 */
[----:B------:R-:W3:Y:S02]  /*11c0*/  LDC.64 R4, c[0x0][0x5a0] ;  /* 0x00016800ff047b82 */ /* 0x000ee40000000a00 */
[----:B---3--:R-:W3:Y:S02]  /*11d0*/  LDG.E.64 R4, desc[UR36][R4.64] ;  /* 0x0000002404047981 */ /* 0x008ee4000c1e1b00 */
[----:B---3--:R-:W-:-:S04]  /*11e0*/  ISETP.NE.U32.AND P0, PT, R4, RZ, PT ;  /* 0x000000ff0400720c */ /* 0x008fc80003f05070 */
[----:B------:R-:W-:-:S13]  /*11f0*/  ISETP.NE.AND.EX P0, PT, R5, RZ, PT, P0 ;  /* 0x000000ff0500720c */ /* 0x000fda0003f05300 */
[----:B------:R-:W-:Y:S05]  /*1200*/  @!P0 BRA `(.L_x_15) ;  /* 0x0000000000088947 */ /* 0x000fea0003800000 */
[----:B------:R3:W5:Y:S01]  /*1210*/  LD.E R16, desc[UR36][R4.64] ;  /* 0x0000002404107980 */ /* 0x000762000c101900 */
[----:B------:R-:W-:Y:S05]  /*1220*/  BRA `(.L_x_16) ;  /* 0x0000000000247947 */ /* 0x000fea0003800000 */
.L_x_15:
[----:B------:R-:W-:Y:S02]  /*1230*/  ULDC.64 UR4, c[0x0][0x590] ;  /* 0x0001640000047ab9 */ /* 0x000fe40000000a00 */
[----:B------:R-:W-:-:S04]  /*1240*/  ISETP.NE.U32.AND P0, PT, RZ, UR4, PT ;  /* 0x00000004ff007c0c */ /* 0x000fc8000bf05070 */
[----:B------:R-:W-:-:S13]  /*1250*/  ISETP.NE.AND.EX P0, PT, RZ, UR5, PT, P0 ;  /* 0x00000005ff007c0c */ /* 0x000fda000bf05300 */
[----:B------:R-:W-:Y:S05]  /*1260*/  @!P0 BRA `(.L_x_17) ;  /* 0x00000000000c8947 */ /* 0x000fea0003800000 */
[----:B------:R-:W3:Y:S02]  /*1270*/  LDC.64 R16, c[0x0][0x590] ;  /* 0x00016400ff107b82 */ /* 0x000ee40000000a00 */
[----:B---3--:R4:W5:Y:S01]  /*1280*/  LDG.E R16, desc[UR36][R16.64] ;  /* 0x0000002410107981 */ /* 0x008962000c1e1900 */
[----:B------:R-:W-:Y:S05]  /*1290*/  BRA `(.L_x_16) ;  /* 0x0000000000087947 */ /* 0x000fea0003800000 */
.L_x_17:
[----:B------:R-:W-:Y:S02]  /*12a0*/  ULDC UR4, c[0x0][0x584] ;  /* 0x0001610000047ab9 */ /* 0x000fe40000000800 */
[----:B------:R-:W-:-:S07]  /*12b0*/  IMAD.U32 R16, RZ, RZ, UR4 ;  /* 0x00000004ff107e24 */ /* 0x000fce000f8e00ff */
.L_x_16:
[----:B------:R-:W-:-:S13]  /*12c0*/  LOP3.LUT P0, RZ, R0, 0xff, RZ, 0xc0, !PT ;  /* 0x000000ff00ff7812 */ /* 0x000fda000780c0ff */
[----:B------:R-:W-:Y:S05]  /*12d0*/  @!P0 EXIT ;  /* 0x000000000000894d */ /* 0x000fea0003800000 */
[----:B------:R-:W-:Y:S01]  /*12e0*/  ULDC UR4, c[0x0][0x28c] ;  /* 0x0000a30000047ab9 */ /* 0x000fe20000000800 */
[----:B------:R-:W-:Y:S01]  /*12f0*/  UMOV UR38, URZ ;  /* 0x0000003f00267c82 */ /* 0x000fe20008000000 */
[----:B------:R-:W-:Y:S01]  /*1300*/  UIADD3 UR4, UR4, 0xf, URZ ;  /* 0x0000000f04047890 */ /* 0x000fe2000fffe03f */
[----:B------:R-:W-:-:S03]  /*1310*/  UMOV UR39, URZ ;  /* 0x0000003f00277c82 */ /* 0x000fc60008000000 */
[----:B------:R-:W-:-:S04]  /*1320*/  USHF.R.S32.HI UR5, URZ, 0x1f, UR4 ;  /* 0x0000001f3f057899 */ /* 0x000fc80008011404 */
[----:B------:R-:W-:-:S04]  /*1330*/  ULEA.HI UR5, UR5, UR4, URZ, 0x4 ;  /* 0x0000000405057291 */ /* 0x000fc8000f8f203f */
[----:B------:R-:W-:-:S12]  /*1340*/  USHF.R.S32.HI UR40, URZ, 0x4, UR5 ;  /* 0x000000043f287899 */ /* 0x000fd80008011405 */
.L_x_1057:
[----:B------:R-:W0:Y:S01]  /*1350*/  S2R R0, SR_TID.X ;  /* 0x0000000000007919 */ /* 0x000e220000002100 */
[----:B-1----:R-:W1:Y:S01]  /*1360*/  S2UR UR6, SR_CgaCtaId ;  /* 0x00000000000679c3 */ /* 0x002e620000008800 */
[----:B------:R-:W-:Y:S02]  /*1370*/  UMOV UR41, 0x400 ;  /* 0x0000040000297882 */ /* 0x000fe40000000000 */
[----:B-1----:R-:W-:Y:S01]  /*1380*/  ULEA UR41, UR6, UR41, 0x18 ;  /* 0x0000002906297291 */ /* 0x002fe2000f8ec03f */
[----:B0-----:R-:W-:-:S04]  /*1390*/  LOP3.LUT R0, R0, 0x80, RZ, 0xc0, !PT ;  /* 0x0000008000007812 */ /* 0x001fc800078ec0ff */
[----:B------:R-:W-:-:S06]  /*13a0*/  SHF.R.U32.HI R0, RZ, 0x7, R0 ;  /* 0x00000007ff007819 */ /* 0x000fcc0000011600 */
[----:B------:R-:W0:Y:S02]  /*13b0*/  SHFL.IDX PT, R0, R0, RZ, 0x1f ;  /* 0x00001fff00007589 */ /* 0x000e2400000e0000 */
[----:B0-----:R-:W-:-:S13]  /*13c0*/  R2UR UR4, R0 ;  /* 0x00000000000472ca */ /* 0x001fda00000e0000 */
[----:B------:R-:W-:-:S04]  /*13d0*/  ULEA.HI UR5, UR4, UR4, URZ, 0x1 ;  /* 0x0000000404057291 */ /* 0x000fc8000f8f083f */
[----:B------:R-:W-:-:S04]  /*13e0*/  ULOP3.LUT UR5, UR5, 0x1ffffe, URZ, 0xc0, !UPT ;  /* 0x001ffffe05057892 */ /* 0x000fc8000f8ec03f */
[----:B------:R-:W-:-:S03]  /*13f0*/  UIADD3 UR5, UR4, -UR5, URZ ;  /* 0x8000000504057290 */ /* 0x000fc6000fffe03f */
[----:B------:R-:W-:Y:S01]  /*1400*/  ULDC UR4, c[0x0][0x28c] ;  /* 0x0000a30000047ab9 */ /* 0x000fe20000000800 */
[----:B------:R-:W-:Y:S01]  /*1410*/  ULEA UR5, UR5, UR41, 0xb ;  /* 0x0000002905057291 */ /* 0x000fe2000f8e583f */
[----:B------:R-:W-:-:S03]  /*1420*/  ISETP.LT.AND P0, PT, RZ, UR4, PT ;  /* 0x00000004ff007c0c */ /* 0x000fc6000bf01270 */
[----:B------:R-:W-:-:S04]  /*1430*/  UIADD3 UR5, UR5, 0x180, URZ ;  /* 0x0000018005057890 */ /* 0x000fc8000fffe03f */
[----:B------:R-:W-:-:S04]  /*1440*/  USHF.R.U32.HI UR5, URZ, 0x4, UR5 ;  /* 0x000000043f057899 */ /* 0x000fc80008011605 */
[----:B------:R-:W-:Y:S02]  /*1450*/  ULOP3.LUT UR42, UR5, 0x3fff, URZ, 0xc0, !UPT ;  /* 0x00003fff052a7892 */ /* 0x000fe4000f8ec03f */
[----:B---345:R-:W-:Y:S10]  /*1460*/  @P0 BRA `(.L_x_18) ;  /* 0x0000000000400947 */ /* 0x038ff40003800000 */
[----:B------:R-:W-:Y:S01]  /*1470*/  MOV R0, 0x0 ;  /* 0x0000000000007802 */ /* 0x000fe20000000f00 */
[----:B------:R-:W-:Y:S01]  /*1480*/  ULDC.64 UR4, c[0x4][0x68] ;  /* 0x01001a0000047ab9 */ /* 0x000fe20000000a00 */
[----:B------:R-:W-:Y:S01]  /*1490*/  ULDC.64 UR6, c[0x4][0x8] ;  /* 0x0100020000067ab9 */ /* 0x000fe20000000a00 */
[----:B---3--:R-:W-:Y:S01]  /*14a0*/  IMAD.U32 R4, RZ, RZ, UR4 ;  /* 0x00000004ff047e24 */ /* 0x008fe2000f8e00ff */
[----:B------:R0:W1:Y:S01]  /*14b0*/  LDC.64 R14, c[0x4][R0] ;  /* 0x01000000000e7b82 */ /* 0x0000620000000a00 */
[----:B------:R-:W-:Y:S01]  /*14c0*/  IMAD.U32 R5, RZ, RZ, UR5 ;  /* 0x00000005ff057e24 */ /* 0x000fe2000f8e00ff */
[----:B------:R-:W-:Y:S01]  /*14d0*/  ULDC.64 UR4, c[0x4][0x70] ;  /* 0x01001c0000047ab9 */ /* 0x000fe20000000a00 */
[----:B------:R-:W-:Y:S02]  /*14e0*/  IMAD.U32 R10, RZ, RZ, UR6 ;  /* 0x00000006ff0a7e24 */ /* 0x000fe4000f8e00ff */
[----:B------:R-:W-:Y:S02]  /*14f0*/  IMAD.U32 R6, RZ, RZ, UR4 ;  /* 0x00000004ff067e24 */ /* 0x000fe4000f8e00ff */
[----:B------:R-:W-:-:S02]  /*1500*/  IMAD.U32 R7, RZ, RZ, UR5 ;  /* 0x00000005ff077e24 */ /* 0x000fc4000f8e00ff */
[----:B------:R-:W-:Y:S02]  /*1510*/  IMAD.U32 R11, RZ, RZ, UR7 ;  /* 0x00000007ff0b7e24 */ /* 0x000fe4000f8e00ff */
[----:B------:R-:W-:Y:S02]  /*1520*/  IMAD.MOV.U32 R8, RZ, RZ, 0x1e1 ;  /* 0x000001e1ff087424 */ /* 0x000fe400078e00ff */
[----:B------:R-:W-:Y:S02]  /*1530*/  IMAD.MOV.U32 R12, RZ, RZ, 0x1 ;  /* 0x00000001ff0c7424 */ /* 0x000fe400078e00ff */
[----:B0-----:R-:W-:-:S07]  /*1540*/  IMAD.MOV.U32 R13, RZ, RZ, RZ ;  /* 0x000000ffff0d7224 */ /* 0x001fce00078e00ff */
[----:B------:R-:W-:-:S07]  /*1550*/  LEPC R20, `(.L_x_18) ;  /* 0x000000001014794e */ /* 0x000fce0000000000 */
[----:B-12-45:R-:W-:Y:S05]  /*1560*/  CALL.ABS.NOINC R14 ;  /* 0x000000000e007343 */ /* 0x036fea0003c00000 */
.L_x_18:
[----:B------:R-:W2:Y:S02]  /*1570*/  LDL R20, [R1+0x600] ;  /* 0x0006000001147983 */ /* 0x000ea40000100800 */
[----:B--2---:R-:W-:-:S04]  /*1580*/  LOP3.LUT R0, R20, 0x1, RZ, 0xfc, !PT ;  /* 0x0000000114007812 */ /* 0x004fc800078efcff */
[----:B------:R-:W-:-:S13]  /*1590*/  ISETP.NE.AND P0, PT, R0, 0x3, PT ;  /* 0x000000030000780c */ /* 0x000fda0003f05270 */
[----:B------:R-:W-:Y:S05]  /*15a0*/  @!P0 BRA `(.L_x_19) ;  /* 0x0000000000048947 */ /* 0x000fea0003800000 */
[----:B------:R-:W-:Y:S01]  /*15b0*/  BPT.TRAP 0x1 ;  /* 0x000000040000795c */ /* 0x000fe20000300000 */
.L_x_19:
[----:B------:R-:W-:Y:S02]  /*15c0*/  IMAD.U32 R3, RZ, RZ, UR39 ;  /* 0x00000027ff037e24 */ /* 0x000fe4000f8e00ff */
[----:B------:R-:W-:-:S03]  /*15d0*/  IMAD.U32 R0, RZ, RZ, UR38 ;  /* 0x00000026ff007e24 */ /* 0x000fc6000f8e00ff */
[----:B------:R-:W-:Y:S02]  /*15e0*/  LEA R3, R3, UR41, 0x3 ;  /* 0x0000002903037c11 */ /* 0x000fe4000f8e18ff */
[----:B------:R-:W-:-:S04]  /*15f0*/  SHF.L.U32 R0, R0, 0x1f, RZ ;  /* 0x0000001f00007819 */ /* 0x000fc800000006ff */
[----:B------:R0:W1:Y:S01]  /*1600*/  SYNCS.PHASECHK.TRANS64.TRYWAIT P1, [R3+URZ], R0 ;  /* 0x00000000030075a7 */ /* 0x000062000802017f */
[----:B------:R-:W-:Y:S05]  /*1610*/  @!P0 BRA `(.L_x_20) ;  /* 0x0000000000048947 */ /* 0x000fea0003800000 */
[----:B------:R-:W-:Y:S01]  /*1620*/  BPT.TRAP 0x1 ;  /* 0x000000040000795c */ /* 0x000fe20000300000 */
.L_x_20:
[----:B-1----:R-:W-:Y:S05]  /*1630*/  @P1 BRA `(.L_x_21) ;  /* 0x0000000000081947 */ /* 0x002fea0003800000 */
[----:B------:R-:W1:Y:S02]  /*1640*/  SYNCS.PHASECHK.TRANS64.TRYWAIT P1, [R3+URZ], R0 ;  /* 0x00000000030075a7 */ /* 0x000e64000802017f */
[----:B-1----:R-:W-:Y:S05]  /*1650*/  @!P1 BRA `(.L_x_22) ;  /* 0x00000294001c9947 */ /* 0x002fea0003800000 */
.L_x_21:
[----:B------:R-:W-:-:S04]  /*1660*/  UISETP.LT.AND UP0, UPT, UR40, 0x1, UPT ;  /* 0x000000012800788c */ /* 0x000fc8000bf01270 */
[----:B------:R-:W-:-:S06]  /*1670*/  USEL UR4, UR40, 0x1, UP0 ;  /* 0x0000000128047887 */ /* 0x000fcc0008000000 */
[----:B------:R-:W-:Y:S01]  /*1680*/  IMAD.U32 R6, RZ, RZ, UR4 ;  /* 0x00000004ff067e24 */ /* 0x000fe2000f8e00ff */
[----:B------:R-:W-:Y:S05]  /*1690*/  WARPSYNC.ALL ;  /* 0x0000000000007948 */ /* 0x000fea0003800000 */
[----:B------:R-:W-:-:S04]  /*16a0*/  IADD3 R6, -R6, UR40, RZ ;  /* 0x0000002806067c10 */ /* 0x000fc8000fffe1ff */
[----:B------:R-:W-:Y:S01]  /*16b0*/  ISETP.GE.AND P1, PT, R6, 0x1, PT ;  /* 0x000000010600780c */ /* 0x000fe20003f26270 */
[----:B------:R-:W-:Y:S01]  /*16c0*/  UIADD3 UR4, UR41, 0xf180, URZ ;  /* 0x0000f18029047890 */ /* 0x000fe2000fffe03f */
[----:B------:R-:W-:Y:S01]  /*16d0*/  WARPGROUP.ARRIVE ;  /* 0x00000000000079c5 */ /* 0x000fe20000000000 */
[----:B------:R-:W-:Y:S02]  /*16e0*/  ULOP3.LUT UR42, UR42, 0x10000, URZ, 0xfc, !UPT ;  /* 0x000100002a2a7892 */ /* 0x000fe4000f8efc3f */
[----:B------:R-:W-:Y:S01]  /*16f0*/  USHF.R.U32.HI UR4, URZ, 0x4, UR4 ;  /* 0x000000043f047899 */ /* 0x000fe20008011604 */
[----:B------:R-:W-:Y:S01]  /*1700*/  UMOV UR5, 0xc0000010 ;  /* 0xc000001000057882 */ /* 0x000fe20000000000 */
[----:B------:R-:W-:Y:S02]  /*1710*/  UMOV UR7, 0xc0000010 ;  /* 0xc000001000077882 */ /* 0x000fe40000000000 */
[----:B------:R-:W-:Y:S01]  /*1720*/  ULOP3.LUT UR4, UR4, 0x3fff, URZ, 0xc0, !UPT ;  /* 0x00003fff04047892 */ /* 0x000fe2000f8ec03f */
[----:B------:R-:W-:Y:S01]  /*1730*/  UMOV UR9, UR5 ;  /* 0x0000000500097c82 */ /* 0x000fe20008000000 */
[----:B------:R-:W-:-:S02]  /*1740*/  UMOV UR11, 0xc0000010 ;  /* 0xc0000010000b7882 */ /* 0x000fc40000000000 */
[----:B------:R-:W-:Y:S02]  /*1750*/  ULOP3.LUT UR13, UR4, 0x10000, URZ, 0xfc, !UPT ;  /* 0x00010000040d7892 */ /* 0x000fe4000f8efc3f */
[----:B------:R-:W-:Y:S02]  /*1760*/  UIMAD UR4, UR39, 0x180, UR42 ;  /* 0x00000180270478a4 */ /* 0x000fe4000f8e022a */
[----:B------:R-:W-:-:S04]  /*1770*/  ULEA UR6, UR39, UR13, 0xa ;  /* 0x0000000d27067291 */ /* 0x000fc8000f8e503f */
[----:B------:R-:W-:Y:S01]  /*1780*/  UIADD3 UR10, UR6, 0x200, URZ ;  /* 0x00000200060a7890 */ /* 0x000fe2000fffe03f */
[----:B------:R-:W-:-:S04]  /*1790*/  UMOV UR8, UR4 ;  /* 0x0000000400087c82 */ /* 0x000fc80008000000 */
[----:B------:R-:W-:Y:S03]  /*17a0*/  HGMMA.64x256x16.F32 R24, gdesc[UR4], RZ, !UPT, gsb0 ;  /* 0x03e00000041879f0 */ /* 0x000fe6000c0008ff */
[----:B------:R-:W-:Y:S02]  /*17b0*/  WARPGROUP.DEPBAR.LE gsb0, 0x0 ;  /* 0x00008000000079c5 */ /* 0x000fe40000010000 */
[----:B------:R-:W-:Y:S04]  /*17c0*/  STL.64 [R1+0x400], R24 ;  /* 0x0004001801007387 */ /* 0x000fe80000100a00 */
        /* <DEDUP_REMOVED lines=62> */
[----:B------:R2:W-:Y:S02]  /*1bb0*/  STL.64 [R1+0x5f8], R150 ;  /* 0x0005f89601007387 */ /* 0x0005e40000100a00 */
[----:B--2---:R-:W-:-:S06]  /*1bc0*/  WARPGROUP.ARRIVE ;  /* 0x00000000000079c5 */ /* 0x004fcc0000000000 */
[----:B------:R-:W-:Y:S01]  /*1bd0*/  HGMMA.64x256x16.F32 R24, gdesc[UR8], RZ, !UPT, gsb0 ;  /* 0x03e00000081879f0 */ /* 0x000fe2000c0008ff */
[----:B------:R-:W-:Y:S01]  /*1be0*/  UIADD3 UR8, UR4, 0x100, URZ ;  /* 0x0000010004087890 */ /* 0x000fe2000fffe03f */
[----:B------:R-:W-:Y:S02]  /*1bf0*/  UMOV UR9, 0xc0000010 ;  /* 0xc000001000097882 */ /* 0x000fe40000000000 */
[----:B------:R-:W-:-:S04]  /*1c00*/  UMOV UR5, UR9 ;  /* 0x0000000900057c82 */ /* 0x000fc80008000000 */
[----:B------:R-:W-:Y:S01]  /*1c10*/  UMOV UR4, UR8 ;  /* 0x0000000800047c82 */ /* 0x000fe20008000000 */
[----:B------:R-:W-:Y:S02]  /*1c20*/  WARPGROUP.DEPBAR.LE gsb0, 0x0 ;  /* 0x00008000000079c5 */ /* 0x000fe40000010000 */
[----:B------:R-:W-:Y:S04]  /*1c30*/  STL.64 [R1], R24 ;  /* 0x0000001801007387 */ /* 0x000fe80000100a00 */
        /* <DEDUP_REMOVED lines=62> */
[----:B------:R2:W-:Y:S04]  /*2020*/  STL.64 [R1+0x1f8], R150 ;  /* 0x0001f89601007387 */ /* 0x0005e80000100a00 */
[----:B------:R-:W-:Y:S04]  /*2030*/  STL [R1+0x6c4], R165 ;  /* 0x0006c4a501007387 */ /* 0x000fe80000100800 */
[----:B------:R-:W-:Y:S01]  /*2040*/  STL [R1+0x6c0], R160 ;  /* 0x0006c0a001007387 */ /* 0x000fe20000100800 */
[----:B--2---:R-:W-:-:S06]  /*2050*/  WARPGROUP.ARRIVE ;  /* 0x00000000000079c5 */ /* 0x004fcc0000000000 */
        /* <DEDUP_REMOVED lines=91> */
[----:B--2---:R0:W5:Y:S04]  /*2610*/  LDL.LU R165, [R1+0x6c4] ;  /* 0x0006c40001a57983 */ /* 0x0041680000300800 */
[----:B------:R0:W5:Y:S04]  /*2620*/  LDL.LU R160, [R1+0x6c0] ;  /* 0x0006c00001a07983 */ /* 0x0001680000300800 */
[----:B------:R0:W5:Y:S04]  /*2630*/  LDL.LU.64 R150, [R1+0x6b8] ;  /* 0x0006b80001967983 */ /* 0x0001680000300a00 */
        /* <DEDUP_REMOVED lines=20> */
[----:B------:R0:W5:Y:S01]  /*2780*/  LDL.LU.64 R108, [R1+0x610] ;  /* 0x00061000016c7983 */ /* 0x0001620000300a00 */
[----:B------:R-:W-:Y:S05]  /*2790*/  @!P1 BRA `(.L_x_23) ;  /* 0x0000002800809947 */ /* 0x000fea0003800000 */
[----:B------:R-:W-:Y:S01]  /*27a0*/  UIADD3 UR4, UR39, 0x1, URZ ;  /* 0x0000000127047890 */ /* 0x000fe2000fffe03f */
[----:B01----:R-:W-:Y:S02]  /*27b0*/  IMAD.MOV.U32 R3, RZ, RZ, R6 ;  /* 0x000000ffff037224 */ /* 0x003fe400078e0006 */
[----:B------:R-:W-:Y:S01]  /*27c0*/  IMAD.U32 R0, RZ, RZ, UR39 ;  /* 0x00000027ff007e24 */ /* 0x000fe2000f8e00ff */
[----:B------:R-:W-:-:S04]  /*27d0*/  UISETP.NE.AND UP0, UPT, UR4, 0xa, UPT ;  /* 0x0000000a0400788c */ /* 0x000fc8000bf05270 */
[----:B------:R-:W-:Y:S02]  /*27e0*/  USEL UR5, URZ, 0x1, UP0 ;  /* 0x000000013f057887 */ /* 0x000fe40008000000 */
[----:B------:R-:W-:Y:S02]  /*27f0*/  USEL UR12, UR4, URZ, UP0 ;  /* 0x0000003f040c7287 */ /* 0x000fe40008000000 */
[----:B------:R-:W-:-:S06]  /*2800*/  ULOP3.LUT UR5, UR38, UR5, URZ, 0x3c, !UPT ;  /* 0x0000000526057292 */ /* 0x000fcc000f8e3c3f */
[----:B---3--:R-:W-:-:S07]  /*2810*/  IMAD.U32 R4, RZ, RZ, UR5 ;  /* 0x00000005ff047e24 */ /* 0x008fce000f8e00ff */
.L_x_30:
[----:B---3--:R-:W-:Y:S05]  /*2820*/  @!P0 BRA `(.L_x_24) ;  /* 0x0000000000048947 */ /* 0x008fea0003800000 */
[----:B------:R-:W-:Y:S01]  /*2830*/  BPT.TRAP 0x1 ;  /* 0x000000040000795c */ /* 0x000fe20000300000 */
.L_x_24:
[----:B------:R-:W-:Y:S01]  /*2840*/  ULEA UR4, UR12, UR41, 0x3 ;  /* 0x000000290c047291 */ /* 0x000fe2000f8e183f */
[----:B------:R-:W-:-:S08]  /*2850*/  SHF.L.U32 R5, R4, 0x1f, RZ ;  /* 0x0000001f04057819 */ /* 0x000fd000000006ff */
[----:B------:R0:W1:Y:S01]  /*2860*/  SYNCS.PHASECHK.TRANS64.TRYWAIT P1, [UR4], R5 ;  /* 0x00000005ff0075a7 */ /* 0x0000620008020144 */
[----:B------:R-:W-:Y:S05]  /*2870*/  @!P0 BRA `(.L_x_25) ;  /* 0x0000000000048947 */ /* 0x000fea0003800000 */
[----:B------:R-:W-:Y:S01]  /*2880*/  BPT.TRAP 0x1 ;  /* 0x000000040000795c */ /* 0x000fe20000300000 */
.L_x_25:
[----:B-1----:R-:W-:Y:S05]  /*2890*/  @P1 BRA `(.L_x_26) ;  /* 0x0000000000081947 */ /* 0x002fea0003800000 */
[----:B------:R-:W1:Y:S02]  /*28a0*/  SYNCS.PHASECHK.TRANS64.TRYWAIT P1, [UR4], R5 ;  /* 0x00000005ff0075a7 */ /* 0x000e640008020144 */
[----:B-1----:R-:W-:Y:S05]  /*28b0*/  @!P1 BRA `(.L_x_27) ;  /* 0x0000028000989947 */ /* 0x002fea0003800000 */
.L_x_26:
[----:B-----5:R-:W-:Y:S04]  /*28c0*/  STL [R1+0x77c], R165 ;  /* 0x00077ca501007387 */ /* 0x020fe80000100800 */
[----:B------:R-:W-:Y:S04]  /*28d0*/  STL [R1+0x778], R160 ;  /* 0x000778a001007387 */ /* 0x000fe80000100800 */
        /* <DEDUP_REMOVED lines=22> */
[----:B--2---:R-:W2:Y:S04]  /*2a40*/  LDL.LU.64 R108, [R1] ;  /* 0x00000000016c7983 */ /* 0x004ea80000300a00 */
[----:B------:R-:W3:Y:S04]  /*2a50*/  LDL.LU.64 R110, [R1+0x8] ;  /* 0x00000800016e7983 */ /* 0x000ee80000300a00 */
[----:B------:R-:W4:Y:S04]  /*2a60*/  LDL.LU.64 R112, [R1+0x10] ;  /* 0x0000100001707983 */ /* 0x000f280000300a00 */
[----:B------:R-:W2:Y:S04]  /*2a70*/  LDL.LU.64 R114, [R1+0x18] ;  /* 0x0000180001727983 */ /* 0x000ea80000300a00 */
        /* <DEDUP_REMOVED lines=18> */
[----:B--2---:R-:W-:Y:S04]  /*2ba0*/  STL.64 [R1+0x978], R150 ;  /* 0x0009789601007387 */ /* 0x004fe80000100a00 */
[----:B----4-:R-:W-:Y:S04]  /*2bb0*/  STL.64 [R1+0x970], R148 ;  /* 0x0009709401007387 */ /* 0x010fe80000100a00 */
[----:B---3--:R-:W-:Y:S04]  /*2bc0*/  STL.64 [R1+0x968], R146 ;  /* 0x0009689201007387 */ /* 0x008fe80000100a00 */
        /* <DEDUP_REMOVED lines=61> */
[----:B--2---:R-:W2:Y:S04]  /*2fa0*/  LDL.LU.64 R24, [R1+0x400] ;  /* 0x0004000001187983 */ /* 0x004ea80000300a00 */
[----:B------:R-:W2:Y:S04]  /*2fb0*/  LDL.LU.64 R26, [R1+0x408] ;  /* 0x00040800011a7983 */ /* 0x000ea80000300a00 */
        /* <DEDUP_REMOVED lines=61> */
[----:B------:R-:W2:Y:S01]  /*3390*/  LDL.LU.64 R150, [R1+0x5f8] ;  /* 0x0005f80001967983 */ /* 0x000ea20000300a00 */
[----:B------:R-:W-:-:S02]  /*33a0*/  UIMAD UR4, UR12, 0x180, UR42 ;  /* 0x000001800c0478a4 */ /* 0x000fc4000f8e022a */
[----:B------:R-:W-:Y:S01]  /*33b0*/  ULEA UR6, UR12, UR13, 0xa ;  /* 0x0000000d0c067291 */ /* 0x000fe2000f8e503f */
[----:B------:R-:W3:Y:S01]  /*33c0*/  LDL.LU.64 R152, [R1+0xb0] ;  /* 0x0000b00001987983 */ /* 0x000ee20000300a00 */
[----:B------:R-:W-:Y:S01]  /*33d0*/  UMOV UR5, 0xc0000010 ;  /* 0xc000001000057882 */ /* 0x000fe20000000000 */
[----:B------:R-:W-:Y:S02]  /*33e0*/  UMOV UR7, 0xc0000010 ;  /* 0xc000001000077882 */ /* 0x000fe40000000000 */
[----:B------:R-:W3:Y:S04]  /*33f0*/  LDL.LU.64 R154, [R1+0xb8] ;  /* 0x0000b800019a7983 */ /* 0x000ee80000300a00 */
        /* <DEDUP_REMOVED lines=39> */
[----:B------:R-:W3:Y:S01]  /*3670*/  LDL.LU.64 R234, [R1+0x1f8] ;  /* 0x0001f80001ea7983 */ /* 0x000ee20000300a00 */
[----:B--2---:R-:W-:-:S06]  /*3680*/  WARPGROUP.ARRIVE ;  /* 0x00000000000079c5 */ /* 0x004fcc0000000000 */
[----:B------:R-:W-:Y:S03]  /*3690*/  HGMMA.64x256x16.F32 R24, gdesc[UR4], R24, gsb0 ;  /* 0x03e00000041879f0 */ /* 0x000fe60008000818 */
        /* <DEDUP_REMOVED lines=65> */
[----:B--2---:R-:W3:Y:S04]  /*3ab0*/  LDL.LU.64 R150, [R1+0x978] ;  /* 0x0009780001967983 */ /* 0x004ee80000300a00 */
        /* <DEDUP_REMOVED lines=21> */
[----:B------:R-:W-:Y:S01]  /*3c10*/  UIADD3 UR10, UR6, 0x200, URZ ;  /* 0x00000200060a7890 */ /* 0x000fe2000fffe03f */
[----:B------:R-:W-:Y:S01]  /*3c20*/  UMOV UR8, UR4 ;  /* 0x0000000400087c82 */ /* 0x000fe20008000000 */
[----:B------:R-:W-:Y:S01]  /*3c30*/  UMOV UR9, UR5 ;  /* 0x0000000500097c82 */ /* 0x000fe20008000000 */
[----:B------:R-:W-:Y:S01]  /*3c40*/  UMOV UR11, 0xc0000010 ;  /* 0xc0000010000b7882 */ /* 0x000fe20000000000 */
        /* <DEDUP_REMOVED lines=42> */
[----:B---3--:R-:W-:-:S06]  /*3ef0*/  WARPGROUP.ARRIVE ;  /* 0x00000000000079c5 */ /* 0x008fcc0000000000 */
[----:B------:R-:W-:Y:S03]  /*3f00*/  HGMMA.64x256x16.F32 R108, gdesc[UR8], R108, gsb0 ;  /* 0x03e00000086c79f0 */ /* 0x000fe6000800086c */
        /* <DEDUP_REMOVED lines=65> */
[----:B---3--:R-:W3:Y:S04]  /*4320*/  LDL.LU R165, [R1+0x77c] ;  /* 0x00077c0001a57983 */ /* 0x008ee80000300800 */
[----:B------:R-:W4:Y:S04]  /*4330*/  LDL.LU R160, [R1+0x778] ;  /* 0x0007780001a07983 */ /* 0x000f280000300800 */
        /* <DEDUP_REMOVED lines=22> */
[----:B------:R-:W-:Y:S01]  /*44a0*/  UIADD3 UR8, UR4, 0x100, URZ ;  /* 0x0000010004087890 */ /* 0x000fe2000fffe03f */
[----:B------:R-:W-:-:S02]  /*44b0*/  UMOV UR9, 0xc0000010 ;  /* 0xc000001000097882 */ /* 0x000fc40000000000 */
[----:B---3--:R-:W-:Y:S04]  /*44c0*/  STL [R1+0x6c4], R165 ;  /* 0x0006c4a501007387 */ /* 0x008fe80000100800 */
[----:B----4-:R-:W-:Y:S01]  /*44d0*/  STL [R1+0x6c0], R160 ;  /* 0x0006c0a001007387 */ /* 0x010fe20000100800 */
        /* <DEDUP_REMOVED lines=89> */
[----:B------:R-:W-:Y:S01]  /*4a70*/  UMOV UR4, UR8 ;  /* 0x0000000800047c82 */ /* 0x000fe20008000000 */
[----:B------:R-:W-:Y:S01]  /*4a80*/  UMOV UR5, UR9 ;  /* 0x0000000900057c82 */ /* 0x000fe20008000000 */
        /* <DEDUP_REMOVED lines=92> */
[----:B------:R-:W-:Y:S01]  /*5050*/  BPT.TRAP 0x1 ;  /* 0x000000040000795c */ /* 0x000fe20000300000 */
.L_x_28:
[----:B-1----:R-:W2:Y:S01]  /*5060*/  LDL R7, [R1+0x600] ;  /* 0x0006000001077983 */ /* 0x002ea20000100800 */
[----:B------:R-:W-:-:S13]  /*5070*/  ISETP.NE.AND P1, PT, R19, RZ, PT ;  /* 0x000000ff1300720c */ /* 0x000fda0003f25270 */
[----:B0-----:R-:W-:-:S05]  /*5080*/  @P1 LEA R5, R0, UR41, 0x3 ;  /* 0x0000002900051c11 */ /* 0x001fca000f8e18ff */
[----:B------:R-:W-:-:S05]  /*5090*/  @P1 VIADD R5, R5, 0x50 ;  /* 0x0000005005051836 */ /* 0x000fca0000000000 */
[----:B-----5:R-:W-:-:S04]  /*50a0*/  @P1 PRMT R5, R165, 0x654, R5 ;  /* 0x00000654a5051816 */ /* 0x020fc80000000005 */
[----:B------:R0:W-:Y:S01]  /*50b0*/  @P1 SYNCS.ARRIVE.TRANS64.RED.A1T0 RZ, [R5+URZ], RZ ;  /* 0x000000ff05ff19a7 */ /* 0x0001e2000810043f */
[----:B--2---:R-:W-:-:S13]  /*50c0*/  ISETP.GT.U32.AND P1, PT, R7, 0x1, PT ;  /* 0x000000010700780c */ /* 0x004fda0003f24070 */
[----:B0-----:R-:W-:Y:S05]  /*50d0*/  @P1 BRA `(.L_x_29) ;  /* 0x0000000000041947 */ /* 0x001fea0003800000 */
[----:B------:R-:W-:Y:S01]  /*50e0*/  BPT.TRAP 0x1 ;  /* 0x000000040000795c */ /* 0x000fe20000300000 */
.L_x_29:
[----:B------:R-:W-:Y:S01]  /*50f0*/  UIADD3 UR12, UR12, 0x1, URZ ;  /* 0x000000010c0c7890 */ /* 0x000fe2000fffe03f */
[C---:B------:R-:W-:Y:S01]  /*5100*/  ISETP.GT.AND P2, PT, R3.reuse, 0x1, PT ;  /* 0x000000010300780c */ /* 0x040fe20003f44270 */
[----:B------:R-:W-:Y:S02]  /*5110*/  VIADD R0, R0, 0x1 ;  /* 0x0000000100007836 */ /* 0x000fe40000000000 */
[----:B------:R-:W-:Y:S01]  /*5120*/  UISETP.NE.AND UP0, UPT, UR12, 0xa, UPT ;  /* 0x0000000a0c00788c */ /* 0x000fe2000bf05270 */
[----:B------:R-:W-:Y:S02]  /*5130*/  VIADD R3, R3, 0xffffffff ;  /* 0xffffffff03037836 */ /* 0x000fe40000000000 */
[C---:B------:R-:W-:Y:S01]  /*5140*/  ISETP.NE.AND P1, PT, R0.reuse, 0xa, PT ;  /* 0x0000000a0000780c */ /* 0x040fe20003f25270 */
[----:B------:R-:W-:Y:S02]  /*5150*/  USEL UR4, URZ, 0x1, UP0 ;  /* 0x000000013f047887 */ /* 0x000fe40008000000 */
[----:B------:R-:W-:Y:S01]  /*5160*/  USEL UR12, UR12, URZ, UP0 ;  /* 0x0000003f0c0c7287 */ /* 0x000fe20008000000 */
[----:B------:R-:W-:-:S03]  /*5170*/  SEL R0, R0, RZ, P1 ;  /* 0x000000ff00007207 */ /* 0x000fc60000800000 */
[----:B------:R-:W-:Y:S01]  /*5180*/  LOP3.LUT R4, R4, UR4, RZ, 0x3c, !PT ;  /* 0x0000000404047c12 */ /* 0x000fe2000f8e3cff */
[----:B------:R-:W-:Y:S07]  /*5190*/  @P2 BRA `(.L_x_30) ;  /* 0xffffffd400a02947 */ /* 0x000fee000383ffff */
.L_x_23:
[----:B01----:R-:W0:Y:S02]  /*51a0*/  LDC R0, c[0x0][0x28c] ;  /* 0x0000a300ff007b82 */ /* 0x003e240000000800 */
[----:B0-----:R-:W-:-:S13]  /*51b0*/  ISETP.GE.AND P1, PT, R0, 0x1, PT ;  /* 0x000000010000780c */ /* 0x001fda0003f26270 */
[----:B------:R-:W-:Y:S05]  /*51c0*/  @!P1 BRA `(.L_x_31) ;  /* 0x00000000003c9947 */ /* 0x000fea0003800000 */
[----:B------:R-:W-:Y:S05]  /*51d0*/  @!P0 BRA `(.L_x_32) ;  /* 0x0000000000048947 */ /* 0x000fea0003800000 */
[----:B------:R-:W-:Y:S01]  /*51e0*/  BPT.TRAP 0x1 ;  /* 0x000000040000795c */ /* 0x000fe20000300000 */
.L_x_32:
[----:B------:R-:W2:Y:S01]  /*51f0*/  LDL R3, [R1+0x600] ;  /* 0x0006000001037983 */ /* 0x000ea20000100800 */
[----:B------:R-:W-:-:S13]  /*5200*/  ISETP.NE.AND P0, PT, R19, RZ, PT ;  /* 0x000000ff1300720c */ /* 0x000fda0003f05270 */
[----:B------:R-:W-:-:S04]  /*5210*/  @P0 VIADD R6, R6, UR39 ;  /* 0x0000002706060c36 */ /* 0x000fc80008000000 */
[----:B---3--:R-:W-:-:S05]  /*5220*/  @P0 IMAD.WIDE.U32 R4, R6, -0x33333333, RZ ;  /* 0xcccccccd06040825 */ /* 0x008fca00078e00ff */
[----:B------:R-:W-:-:S05]  /*5230*/  @P0 SHF.R.U32.HI R0, RZ, 0x3, R5 ;  /* 0x00000003ff000819 */ /* 0x000fca0000011605 */
[----:B------:R-:W-:-:S05]  /*5240*/  @P0 IMAD R0, R0, -0xa, R6 ;  /* 0xfffffff600000824 */ /* 0x000fca00078e0206 */
[----:B------:R-:W-:-:S05]  /*5250*/  @P0 LEA R0, R0, UR41, 0x3 ;  /* 0x0000002900000c11 */ /* 0x000fca000f8e18ff */
[----:B------:R-:W-:-:S05]  /*5260*/  @P0 VIADD R0, R0, 0x50 ;  /* 0x0000005000000836 */ /* 0x000fca0000000000 */
[----:B-----5:R-:W-:-:S04]  /*5270*/  @P0 PRMT R0, R165, 0x654, R0 ;  /* 0x00000654a5000816 */ /* 0x020fc80000000000 */
[----:B------:R0:W-:Y:S01]  /*5280*/  @P0 SYNCS.ARRIVE.TRANS64.RED.A1T0 RZ, [R0+URZ], RZ ;  /* 0x000000ff00ff09a7 */ /* 0x0001e2000810043f */
[----:B--2---:R-:W-:-:S13]  /*5290*/  ISETP.GT.U32.AND P0, PT, R3, 0x1, PT ;  /* 0x000000010300780c */ /* 0x004fda0003f04070 */
[----:B0-----:R-:W-:Y:S05]  /*52a0*/  @P0 BRA `(.L_x_31) ;  /* 0x0000000000040947 */ /* 0x001fea0003800000 */
[----:B------:R-:W-:Y:S01]  /*52b0*/  BPT.TRAP 0x1 ;  /* 0x000000040000795c */ /* 0x000fe20000300000 */
.L_x_31:
[----:B------:R-:W0:Y:S01]  /*52c0*/  S2R R6, SR_TID.X ;  /* 0x0000000000067919 */ /* 0x000e220000002100 */
[----:B---3--:R-:W1:Y:S01]  /*52d0*/  LDC R5, c[0x0][0x288] ;  /* 0x0000a200ff057b82 */ /* 0x008e620000000800 */
[----:B------:R-:W-:Y:S01]  /*52e0*/  ULDC.64 UR4, c[0x0][0x5d0] ;  /* 0x0001740000047ab9 */ /* 0x000fe20000000a00 */
[----:B------:R-:W-:Y:S01]  /*52f0*/  UIADD3 UR39, UR40, UR39, URZ ;  /* 0x0000002728277290 */ /* 0x000fe2000fffe03f */
[----:B------:R-:W-:Y:S01]  /*5300*/  IMAD.MOV.U32 R172, RZ, RZ, -0x1 ;  /* 0xffffffffffac7424 */ /* 0x000fe200078e00ff */
[----:B------:R-:W-:Y:S02]  /*5310*/  UISETP.GE.U32.AND UP1, UPT, UR40, 0xa, UPT ;  /* 0x0000000a2800788c */ /* 0x000fe4000bf26070 */
[----:B------:R-:W-:-:S04]  /*5320*/  UISETP.GT.U32.AND UP0, UPT, UR39, 0x9, UPT ;  /* 0x000000092700788c */ /* 0x000fc8000bf04070 */
[----:B------:R-:W-:-:S04]  /*5330*/  UISETP.LT.U32.AND UP0, UPT, UR40, 0xa, UP0 ;  /* 0x0000000a2800788c */ /* 0x000fc80008701070 */
[----:B------:R-:W-:-:S04]  /*5340*/  USEL UR6, URZ, 0x1, !UP0 ;  /* 0x000000013f067887 */ /* 0x000fc8000c000000 */
[----:B------:R-:W-:Y:S01]  /*5350*/  ULOP3.LUT UR38, UR38, UR6, URZ, 0x3c, !UPT ;  /* 0x0000000626267292 */ /* 0x000fe2000f8e3c3f */
[--C-:B0-----:R-:W-:Y:S01]  /*5360*/  SHF.R.U32.HI R8, RZ, 0x7, R6.reuse ;  /* 0x00000007ff087819 */ /* 0x101fe20000011606 */
[----:B------:R-:W-:Y:S01]  /*5370*/  IMAD.SHL.U32 R152, R6, 0x2, RZ ;  /* 0x0000000206987824 */ /* 0x000fe200078e00ff */
[----:B------:R-:W-:Y:S02]  /*5380*/  SHF.R.U32.HI R3, RZ, 0x2, R6 ;  /* 0x00000002ff037819 */ /* 0x000fe40000011606 */
[----:B------:R-:W-:Y:S02]  /*5390*/  LOP3.LUT R8, R8, 0x1, RZ, 0xc0, !PT ;  /* 0x0000000108087812 */ /* 0x000fe400078ec0ff */
[----:B------:R-:W-:Y:S02]  /*53a0*/  LOP3.LUT R11, R6, 0x60, RZ, 0xc0, !PT ;  /* 0x00000060060b7812 */ /* 0x000fe400078ec0ff */
[----:B------:R-:W-:Y:S01]  /*53b0*/  LOP3.LUT R3, R3, 0x7, RZ, 0xc0, !PT ;  /* 0x0000000703037812 */ /* 0x000fe200078ec0ff */
[----:B------:R-:W-:Y:S01]  /*53c0*/  IMAD.SHL.U32 R10, R8, 0x40, RZ ;  /* 0x00000040080a7824 */ /* 0x000fe200078e00ff */
[----:B------:R-:W-:-:S02]  /*53d0*/  SHF.R.U32.HI R11, RZ, 0x1, R11 ;  /* 0x00000001ff0b7819 */ /* 0x000fc4000001160b */
[----:B------:R-:W-:Y:S02]  /*53e0*/  LOP3.LUT R4, R6, 0x3, RZ, 0xc0, !PT ;  /* 0x0000000306047812 */ /* 0x000fe400078ec0ff */
[-CC-:B------:R-:W-:Y:S02]  /*53f0*/  IADD3 R0, RZ, -R11.reuse, -R3.reuse ;  /* 0x8000000bff007210 */ /* 0x180fe40007ffe803 */
[----:B------:R-:W-:Y:S01]  /*5400*/  LOP3.LUT R10, R10, 0x40, R3, 0xe2, !PT ;  /* 0x000000400a0a7812 */ /* 0x000fe200078ee203 */
[----:B------:R-:W-:Y:S02]  /*5410*/  IMAD.SHL.U32 R3, R23, 0x200, RZ ;  /* 0x0000020017037824 */ /* 0x000fe400078e00ff */
[----:B-1----:R-:W-:Y:S01]  /*5420*/  IMAD R4, R4, -0x2, R5 ;  /* 0xfffffffe04047824 */ /* 0x002fe200078e0205 */
[----:B------:R-:W-:Y:S01]  /*5430*/  LOP3.LUT R10, R10, R11, RZ, 0xfc, !PT ;  /* 0x0000000b0a0a7212 */ /* 0x000fe200078efcff */
[----:B------:R-:W-:Y:S01]  /*5440*/  IMAD R8, R8, -0x40, R0 ;  /* 0xffffffc008087824 */ /* 0x000fe200078e0200 */
[C---:B------:R-:W-:Y:S01]  /*5450*/  ISETP.GE.AND P0, PT, R3.reuse, R5, PT ;  /* 0x000000050300720c */ /* 0x040fe20003f06270 */
[----:B------:R-:W-:Y:S01]  /*5460*/  IMAD.MOV.U32 R11, RZ, RZ, RZ ;  /* 0x000000ffff0b7224 */ /* 0x000fe200078e00ff */
[----:B------:R-:W-:Y:S01]  /*5470*/  LOP3.LUT R152, R3, 0x6, R152, 0xf8, !PT ;  /* 0x0000000603987812 */ /* 0x000fe200078ef898 */
[----:B------:R-:W-:Y:S01]  /*5480*/  IMAD.IADD R3, R4, 0x1, -R3 ;  /* 0x0000000104037824 */ /* 0x000fe200078e0a03 */
[----:B-----5:R-:W-:Y:S01]  /*5490*/  SHF.R.S32.HI R5, RZ, 0x1f, R160 ;  /* 0x0000001fff057819 */ /* 0x020fe200000114a0 */
[C---:B------:R-:W-:Y:S01]  /*54a0*/  IMAD R4, R22.reuse, 0xc0, RZ ;  /* 0x000000c016047824 */ /* 0x040fe200078e02ff */
[----:B------:R-:W-:Y:S01]  /*54b0*/  SHF.R.S32.HI R153, RZ, 0x1f, R152 ;  /* 0x0000001fff997819 */ /* 0x000fe20000011498 */
[----:B------:R-:W-:-:S04]  /*54c0*/  IMAD.WIDE R10, R22, 0xc0, R10 ;  /* 0x000000c0160a7825 */ /* 0x000fc800078e020a */
[----:B------:R-:W-:Y:S02]  /*54d0*/  IMAD R0, R5, UR4, RZ ;  /* 0x0000000405007c24 */ /* 0x000fe4000f8e02ff */
[----:B------:R-:W-:Y:S01]  /*54e0*/  IMAD.WIDE.U32 R6, R160, UR4, R152 ;  /* 0x00000004a0067c25 */ /* 0x000fe2000f8e0098 */
[----:B------:R-:W-:Y:S02]  /*54f0*/  ULDC UR4, c[0x0][0x284] ;  /* 0x0000a10000047ab9 */ /* 0x000fe40000000800 */
[----:B------:R-:W-:Y:S01]  /*5500*/  ISETP.GE.OR P0, PT, R4, UR4, P0 ;  /* 0x0000000404007c0c */ /* 0x000fe20008706670 */
[----:B------:R-:W-:-:S04]  /*5510*/  IMAD R0, R160, UR5, R0 ;  /* 0x00000005a0007c24 */ /* 0x000fc8000f8e0200 */
[----:B------:R-:W-:Y:S01]  /*5520*/  IMAD.IADD R7, R7, 0x1, R0 ;  /* 0x0000000107077824 */ /* 0x000fe200078e0200 */
[----:B------:R-:W-:Y:S01]  /*5530*/  IADD3 R0, -R4, UR4, R8 ;  /* 0x0000000404007c10 */ /* 0x000fe2000fffe108 */
[----:B------:R-:W-:-:S04]  /*5540*/  UIMAD.WIDE.U32 UR4, UR39, -0x33333333, URZ ;  /* 0xcccccccd270478a5 */ /* 0x000fc8000f8e003f */
[----:B------:R-:W-:-:S04]  /*5550*/  USHF.R.U32.HI UR4, URZ, 0x3, UR5 ;  /* 0x000000033f047899 */ /* 0x000fc80008011605 */
[----:B------:R-:W-:Y:S02]  /*5560*/  UIMAD UR39, UR4, -0xa, UR39 ;  /* 0xfffffff6042778a4 */ /* 0x000fe4000f8e0227 */
[----:B------:R-:W-:Y:S01]  /*5570*/  @UP1 ULOP3.LUT UR38, UR38, 0x1, UR4, 0x78, !UPT ;  /* 0x0000000126261892 */ /* 0x000fe2000f8e7804 */
[----:B------:R-:W-:Y:S11]  /*5580*/  @P0 BRA `(.L_x_33) ;  /* 0x0000023400100947 */ /* 0x000ff60003800000 */
[----:B------:R-:W0:Y:S01]  /*5590*/  LDC.64 R20, c[0x0][0x5c8] ;  /* 0x00017200ff147b82 */ /* 0x000e220000000a00 */
[----:B------:R-:W-:Y:S01]  /*55a0*/  FSETP.NEU.AND P0, PT, R16, RZ, PT ;  /* 0x000000ff1000720b */ /* 0x000fe20003f0d000 */
[----:B------:R-:W-:Y:S01]  /*55b0*/  BSSY B0, `(.L_x_33) ;  /* 0x0002341000007945 */ /* 0x000fe20003800000 */
[----:B------:R-:W-:-:S04]  /*55c0*/  ISETP.GT.AND P5, PT, R3, RZ, PT ;  /* 0x000000ff0300720c */ /* 0x000fc80003fa4270 */
[----:B------:R-:W-:Y:S01]  /*55d0*/  ISETP.GT.AND P1, PT, R0, RZ, P5 ;  /* 0x000000ff0000720c */ /* 0x000fe20002f24270 */
[-C--:B0-----:R-:W-:Y:S02]  /*55e0*/  IMAD R14, R11, R20.reuse, RZ ;  /* 0x000000140b0e7224 */ /* 0x081fe400078e02ff */
[----:B------:R-:W-:-:S04]  /*55f0*/  IMAD.WIDE.U32 R6, R10, R20, R6 ;  /* 0x000000140a067225 */ /* 0x000fc800078e0006 */
[----:B------:R-:W-:-:S04]  /*5600*/  IMAD R14, R10, R21, R14 ;  /* 0x000000150a0e7224 */ /* 0x000fc800078e020e */
[----:B------:R-:W-:Y:S01]  /*5610*/  IMAD.IADD R14, R7, 0x1, R14 ;  /* 0x00000001070e7824 */ /* 0x000fe200078e020e */
[----:B------:R-:W-:Y:S06]  /*5620*/  @!P0 BRA `(.L_x_34) ;  /* 0x00000180000c8947 */ /* 0x000fec0003800000 */
[----:B------:R-:W0:Y:S01]  /*5630*/  LDC.64 R156, c[0x0][0x5b8] ;  /* 0x00016e00ff9c7b82 */ /* 0x000e220000000a00 */
[----:B------:R-:W2:Y:S01]  /*5640*/  LDL.LU R15, [R1+0x400] ;  /* 0x00040000010f7983 */ /* 0x000ea20000300800 */
[----:B------:R-:W-:-:S06]  /*5650*/  ULDC.64 UR4, c[0x0][0x5c0] ;  /* 0x0001700000047ab9 */ /* 0x000fcc0000000a00 */
[----:B------:R-:W1:Y:S08]  /*5660*/  LDC.64 R8, c[0x0][0x5b0] ;  /* 0x00016c00ff087b82 */ /* 0x000e700000000a00 */
[----:B------:R-:W3:Y:S01]  /*5670*/  LDC.64 R22, c[0x0][0x5a8] ;  /* 0x00016a00ff167b82 */ /* 0x000ee20000000a00 */
[-C--:B0-----:R-:W-:Y:S02]  /*5680*/  IMAD R161, R5, R156.reuse, RZ ;  /* 0x0000009c05a17224 */ /* 0x081fe400078e02ff */
[----:B------:R-:W-:-:S04]  /*5690*/  IMAD.WIDE.U32 R158, R160, R156, R152 ;  /* 0x0000009ca09e7225 */ /* 0x000fc800078e0098 */
[----:B------:R-:W-:Y:S02]  /*56a0*/  IMAD R161, R160, R157, R161 ;  /* 0x0000009da0a17224 */ /* 0x000fe400078e02a1 */
[-C--:B-1----:R-:W-:Y:S02]  /*56b0*/  IMAD R164, R11, R8.reuse, RZ ;  /* 0x000000080ba47224 */ /* 0x082fe400078e02ff */
[----:B------:R-:W-:Y:S02]  /*56c0*/  IMAD.IADD R155, R159, 0x1, R161 ;  /* 0x000000019f9b7824 */ /* 0x000fe400078e02a1 */
[----:B------:R-:W-:Y:S02]  /*56d0*/  IMAD.MOV.U32 R154, RZ, RZ, R158 ;  /* 0x000000ffff9a7224 */ /* 0x000fe400078e009e */
[C---:B------:R-:W-:Y:S02]  /*56e0*/  IMAD R164, R10.reuse, R9, R164 ;  /* 0x000000090aa47224 */ /* 0x040fe400078e02a4 */
[----:B------:R-:W-:-:S04]  /*56f0*/  IMAD.WIDE.U32 R4, R10, R8, R154 ;  /* 0x000000080a047225 */ /* 0x000fc800078e009a */
[----:B------:R-:W-:Y:S01]  /*5700*/  IMAD.IADD R5, R5, 0x1, R164 ;  /* 0x0000000105057824 */ /* 0x000fe200078e02a4 */
[----:B---3--:R-:W-:-:S04]  /*5710*/  LEA R12, P0, R4, R22, 0x1 ;  /* 0x00000016040c7211 */ /* 0x008fc800078008ff */
[----:B------:R-:W-:-:S05]  /*5720*/  LEA.HI.X R13, R4, R23, R5, 0x1, P0 ;  /* 0x00000017040d7211 */ /* 0x000fca00000f0c05 */
[----:B------:R-:W3:Y:S01]  /*5730*/  @P1 LDG.E.LTC128B.U16 R157, desc[UR36][R12.64] ;  /* 0x000000240c9d1981 */ /* 0x000ee2000c1e1520 */
[----:B------:R-:W-:Y:S01]  /*5740*/  ISETP.GT.AND P3, PT, R3, 0x1, PT ;  /* 0x000000010300780c */ /* 0x000fe20003f64270 */
[----:B------:R-:W-:Y:S01]  /*5750*/  BSSY B1, `(.L_x_35) ;  /* 0x0000013000017945 */ /* 0x000fe20003800000 */
[----:B----4-:R-:W-:-:S11]  /*5760*/  LOP3.LUT R17, R17, 0xfffffffd, RZ, 0xc0, !PT ;  /* 0xfffffffd11117812 */ /* 0x010fd600078ec0ff */
[----:B------:R-:W-:Y:S01]  /*5770*/  @P3 LOP3.LUT R17, R17, 0x2, RZ, 0xfc, !PT ;  /* 0x0000000211113812 */ /* 0x000fe200078efcff */
[----:B---3--:R-:W-:-:S05]  /*5780*/  HADD2.F32 R4, -RZ, R157.H0_H0 ;  /* 0x2000009dff047230 */ /* 0x008fca0000004100 */
[----:B------:R-:W-:-:S04]  /*5790*/  FMUL R4, R4, R16 ;  /* 0x0000001004047220 */ /* 0x000fc80000400000 */
[----:B--2---:R-:W-:Y:S01]  /*57a0*/  FFMA R7, R15, R2, R4 ;  /* 0x000000020f077223 */ /* 0x004fe20000000004 */
[----:B------:R-:W-:-:S04]  /*57b0*/  LEA R4, P0, R6, UR4, 0x1 ;  /* 0x0000000406047c11 */ /* 0x000fc8000f8008ff */
[----:B------:R-:W-:Y:S02]  /*57c0*/  LEA.HI.X R5, R6, UR5, R14, 0x1, P0 ;  /* 0x0000000506057c11 */ /* 0x000fe400080f0c0e */
[----:B------:R-:W-:-:S05]  /*57d0*/  F2FP.F16.F32.PACK_AB R6, RZ, R7 ;  /* 0x00000007ff06723e */ /* 0x000fca00000000ff */
[----:B------:R0:W-:Y:S02]  /*57e0*/  @P1 STG.E.U16 desc[UR36][R4.64], R6 ;  /* 0x0000000604001986 */ /* 0x0001e4000c101524 */
[----:B0-----:R-:W-:-:S04]  /*57f0*/  IMAD.WIDE.U32 R6, R10, R8, R152 ;  /* 0x000000080a067225 */ /* 0x001fc800078e0098 */
[----:B------:R-:W-:Y:S02]  /*5800*/  IMAD.IADD R7, R164, 0x1, R7 ;  /* 0x00000001a4077824 */ /* 0x000fe400078e0207 */
[----:B------:R-:W-:-:S04]  /*5810*/  IMAD.WIDE.U32 R6, R160, R156, R6 ;  /* 0x0000009ca0067225 */ /* 0x000fc800078e0006 */
[----:B------:R-:W-:Y:S01]  /*5820*/  IMAD.IADD R7, R161, 0x1, R7 ;  /* 0x00000001a1077824 */ /* 0x000fe200078e0207 */
[----:B------:R-:W-:-:S04]  /*5830*/  LEA R14, P0, R6, R22, 0x1 ;  /* 0x00000016060e7211 */ /* 0x000fc800078008ff */
[----:B------:R-:W-:Y:S02]  /*5840*/  LEA.HI.X R15, R6, R23, R7, 0x1, P0 ;  /* 0x00000017060f7211 */ /* 0x000fe400000f0c07 */
[----:B------:R-:W-:-:S13]  /*5850*/  ISETP.GT.AND P0, PT, R0, RZ, P3 ;  /* 0x000000ff0000720c */ /* 0x000fda0001f04270 */
[----:B------:R-:W-:Y:S05]  /*5860*/  @!P0 BRA `(.L_x_36) ;  /* 0x0000000000048947 */ /* 0x000fea0003800000 */
[----:B------:R0:W5:Y:S02]  /*5870*/  LDG.E.LTC128B.U16 R157, desc[UR36][R14.64+0x2] ;  /* 0x000002240e9d7981 */ /* 0x000164000c1e1520 */
.L_x_36:
[----:B------:R-:W-:Y:S05]  /*5880*/  BSYNC B1 ;  /* 0x0000000000017941 */ /* 0x000fea0003800000 */
.L_x_35:
[----:B------:R-:W2:Y:S01]  /*5890*/  LDL.LU R7, [R1+0x404] ;  /* 0x0004040001077983 */ /* 0x000ea20000300800 */
[----:B-----5:R-:W-:Y:S01]  /*58a0*/  HADD2.F32 R6, -RZ, R157.H0_H0 ;  /* 0x2000009dff067230 */ /* 0x020fe20000004100 */
[C---:B------:R-:W-:Y:S01]  /*58b0*/  SHF.L.U64.HI R163, R8.reuse, 0x3, R9 ;  /* 0x0000000308a37819 */ /* 0x040fe20000010209 */
[----:B------:R-:W-:Y:S01]  /*58c0*/  IMAD.SHL.U32 R162, R8, 0x8, RZ ;  /* 0x0000000808a27824 */ /* 0x000fe200078e00ff */
[----:B------:R-:W3:Y:S02]  /*58d0*/  LDL.LU R166, [R1+0x408] ;  /* 0x0004080001a67983 */ /* 0x000ee40000300800 */
[----:B------:R-:W-:-:S04]  /*58e0*/  FMUL R6, R6, R16 ;  /* 0x0000001006067220 */ /* 0x000fc80000400000 */
[----:B--2---:R-:W-:-:S05]  /*58f0*/  FFMA R6, R7, R2, R6 ;  /* 0x0000000207067223 */ /* 0x004fca0000000006 */
[----:B------:R-:W-:-:S05]  /*5900*/  F2FP.F16.F32.PACK_AB R6, RZ, R6 ;  /* 0x00000006ff06723e */ /* 0x000fca00000000ff */
[----:B------:R1:W-:Y:S01]  /*5910*/  @P0 STG.E.U16 desc[UR36][R4.64+0x2], R6 ;  /* 0x0000020604000986 */ /* 0x0003e2000c101524 */
[----:B------:R-:W-:Y:S01]  /*5920*/  ISETP.GT.AND P0, PT, R0, 0x8, P5 ;  /* 0x000000080000780c */ /* 0x000fe20002f04270 */
[----:B-1----:R-:W-:-:S04]  /*5930*/  IMAD.WIDE.U32 R6, R10, R8, R162 ;  /* 0x000000080a067225 */ /* 0x002fc800078e00a2 */
[----:B------:R-:W-:Y:S01]  /*5940*/  IMAD.IADD R164, R164, 0x1, R7 ;  /* 0x00000001a4a47824 */ /* 0x000fe200078e0207 */
[----:B------:R-:W-:-:S05]  /*5950*/  IADD3 R7, P1, R158, R6, RZ ;  /* 0x000000069e077210 */ /* 0x000fca0007f3e0ff */
[----:B------:R-:W-:Y:S01]  /*5960*/  IMAD.X R13, R164, 0x1, R155, P1 ;  /* 0x00000001a40d7824 */ /* 0x000fe200008e069b */
[----:B------:R-:W-:-:S04]  /*5970*/  LEA R12, P1, R7, R22, 0x1 ;  /* 0x00000016070c7211 */ /* 0x000fc800078208ff */
[----:B------:R-:W-:-:S05]  /*5980*/  LEA.HI.X R13, R7, R23, R13, 0x1, P1 ;  /* 0x00000017070d7211 */ /* 0x000fca00008f0c0d */
[----:B------:R-:W2:Y:S01]  /*5990*/  @P0 LDG.E.LTC128B.U16 R157, desc[UR36][R12.64] ;  /* 0x000000240c9d0981 */ /* 0x000ea2000c1e1520 */
[----:B------:R-:W-:Y:S01]  /*59a0*/  IADD3 R6, P1, R152, R6, RZ ;  /* 0x0000000698067210 */ /* 0x000fe20007f3e0ff */
[C---:B------:R-:W-:Y:S01]  /*59b0*/  IMAD.SHL.U32 R170, R20.reuse, 0x10, RZ ;  /* 0x0000001014aa7824 */ /* 0x040fe200078e00ff */
[----:B------:R-:W-:Y:S01]  /*59c0*/  SHF.L.U64.HI R171, R20, 0x4, R21 ;  /* 0x0000000414ab7819 */ /* 0x000fe20000010215 */
[----:B------:R-:W-:Y:S02]  /*59d0*/  BSSY B1, `(.L_x_37) ;  /* 0x0000011000017945 */ /* 0x000fe40003800000 */
[----:B------:R-:W-:Y:S02]  /*59e0*/  IMAD.X R7, R153, 0x1, R164, P1 ;  /* 0x0000000199077824 */ /* 0x000fe400008e06a4 */
[----:B------:R-:W-:-:S04]  /*59f0*/  IMAD.WIDE.U32 R6, R160, R156, R6 ;  /* 0x0000009ca0067225 */ /* 0x000fc800078e0006 */
[----:B------:R-:W-:Y:S02]  /*5a00*/  IMAD.IADD R7, R161, 0x1, R7 ;  /* 0x00000001a1077824 */ /* 0x000fe400078e0207 */
[----:B--2---:R-:W-:-:S05]  /*5a10*/  HADD2.F32 R12, -RZ, R157.H0_H0 ;  /* 0x2000009dff0c7230 */ /* 0x004fca0000004100 */
[----:B------:R-:W-:-:S04]  /*5a20*/  FMUL R12, R12, R16 ;  /* 0x000000100c0c7220 */ /* 0x000fc80000400000 */
[----:B---3--:R-:W-:Y:S01]  /*5a30*/  FFMA R164, R166, R2, R12 ;  /* 0x00000002a6a47223 */ /* 0x008fe2000000000c */
[----:B------:R-:W-:-:S04]  /*5a40*/  LEA R12, P1, R6, R22, 0x1 ;  /* 0x00000016060c7211 */ /* 0x000fc800078208ff */
[----:B------:R-:W-:Y:S02]  /*5a50*/  LEA.HI.X R13, R6, R23, R7, 0x1, P1 ;  /* 0x00000017060d7211 */ /* 0x000fe400008f0c07 */
[----:B------:R-:W-:Y:S02]  /*5a60*/  F2FP.F16.F32.PACK_AB R7, RZ, R164 ;  /* 0x000000a4ff07723e */ /* 0x000fe400000000ff */
[----:B------:R-:W-:Y:S02]  /*5a70*/  IADD3 R6, P2, R170, R4, RZ ;  /* 0x00000004aa067210 */ /* 0x000fe40007f5e0ff */
[----:B------:R-:W-:Y:S02]  /*5a80*/  PRMT R164, R7, 0x7610, R164 ;  /* 0x0000761007a47816 */ /* 0x000fe400000000a4 */
[----:B------:R-:W-:Y:S01]  /*5a90*/  ISETP.GT.AND P1, PT, R0, 0x8, P3 ;  /* 0x000000080000780c */ /* 0x000fe20001f24270 */
[----:B------:R-:W-:-:S05]  /*5aa0*/  IMAD.X R7, R171, 0x1, R5, P2 ;  /* 0x00000001ab077824 */ /* 0x000fca00010e0605 */
[----:B------:R1:W-:Y:S07]  /*5ab0*/  @P0 STG.E.U16 desc[UR36][R6.64], R164 ;  /* 0x000000a406000986 */ /* 0x0003ee000c101524 */
[----:B------:R-:W-:Y:S05]  /*5ac0*/  @!P1 BRA `(.L_x_38) ;  /* 0x0000000000049947 */ /* 0x000fea0003800000 */
[----:B------:R2:W5:Y:S02]  /*5ad0*/  LDG.E.LTC128B.U16 R157, desc[UR36][R12.64+0x2] ;  /* 0x000002240c9d7981 */ /* 0x000564000c1e1520 */
.L_x_38:
[----:B------:R-:W-:Y:S05]  /*5ae0*/  BSYNC B1 ;  /* 0x0000000000017941 */ /* 0x000fea0003800000 */
.L_x_37:
[----:B------:R-:W3:Y:S01]  /*5af0*/  LDL.LU R166, [R1+0x40c] ;  /* 0x00040c0001a67983 */ /* 0x000ee20000300800 */
[----:B-1---5:R-:W-:Y:S01]  /*5b00*/  HADD2.F32 R164, -RZ, R157.H0_H0 ;  /* 0x2000009dffa47230 */ /* 0x022fe20000004100 */
[----:B------:R-:W-:Y:S01]  /*5b10*/  ISETP.GT.AND P3, PT, R3, 0x8, PT ;  /* 0x000000080300780c */ /* 0x000fe20003f64270 */
[----:B------:R-:W-:Y:S01]  /*5b20*/  BSSY B1, `(.L_x_39) ;  /* 0x000000a000017945 */ /* 0x000fe20003800000 */
[----:B------:R-:W-:Y:S02]  /*5b30*/  LOP3.LUT R17, R17, 0xfffffffb, RZ, 0xc0, !PT ;  /* 0xfffffffb11117812 */ /* 0x000fe400078ec0ff */
[----:B------:R-:W-:Y:S01]  /*5b40*/  FMUL R164, R164, R16 ;  /* 0x00000010a4a47220 */ /* 0x000fe20000400000 */
[----:B------:R-:W-:-:S08]  /*5b50*/  ISETP.GT.AND P0, PT, R0, RZ, P3 ;  /* 0x000000ff0000720c */ /* 0x000fd00001f04270 */
[----:B------:R-:W-:Y:S01]  /*5b60*/  @P3 LOP3.LUT R17, R17, 0x4, RZ, 0xfc, !PT ;  /* 0x0000000411113812 */ /* 0x000fe200078efcff */
[----:B---3--:R-:W-:-:S05]  /*5b70*/  FFMA R164, R166, R2, R164 ;  /* 0x00000002a6a47223 */ /* 0x008fca00000000a4 */
[----:B------:R-:W-:-:S05]  /*5b80*/  F2FP.F16.F32.PACK_AB R164, RZ, R164 ;  /* 0x000000a4ffa4723e */ /* 0x000fca00000000ff */
[----:B------:R1:W-:Y:S01]  /*5b90*/  @P1 STG.E.U16 desc[UR36][R6.64+0x2], R164 ;  /* 0x000002a406001986 */ /* 0x0003e2000c101524 */
[----:B------:R-:W-:Y:S05]  /*5ba0*/  @!P0 BRA `(.L_x_40) ;  /* 0x0000000000048947 */ /* 0x000fea0003800000 */
[----:B------:R3:W5:Y:S02]  /*5bb0*/  LDG.E.LTC128B.U16 R157, desc[UR36][R14.64+0x10] ;  /* 0x000010240e9d7981 */ /* 0x000764000c1e1520 */
.L_x_40:
[----:B------:R-:W-:Y:S05]  /*5bc0*/  BSYNC B1 ;  /* 0x0000000000017941 */ /* 0x000fea0003800000 */
.L_x_39:
[----:B------:R-:W4:Y:S01]  /*5bd0*/  LDL.LU R166, [R1+0x410] ;  /* 0x0004100001a67983 */ /* 0x000f220000300800 */
[----:B-1---5:R-:W-:Y:S01]  /*5be0*/  HADD2.F32 R164, -RZ, R157.H0_H0 ;  /* 0x2000009dffa47230 */ /* 0x022fe20000004100 */
[----:B------:R-:W-:Y:S01]  /*5bf0*/  ISETP.GT.AND P2, PT, R3, 0x9, PT ;  /* 0x000000090300780c */ /* 0x000fe20003f44270 */
[----:B------:R-:W-:Y:S01]  /*5c00*/  BSSY B1, `(.L_x_41) ;  /* 0x000000a000017945 */ /* 0x000fe20003800000 */
[----:B------:R-:W-:Y:S02]  /*5c10*/  LOP3.LUT R17, R17, 0xfffffff7, RZ, 0xc0, !PT ;  /* 0xfffffff711117812 */ /* 0x000fe400078ec0ff */
[----:B------:R-:W-:Y:S01]  /*5c20*/  FMUL R164, R164, R16 ;  /* 0x00000010a4a47220 */ /* 0x000fe20000400000 */
[----:B------:R-:W-:-:S08]  /*5c30*/  ISETP.GT.AND P1, PT, R0, RZ, P2 ;  /* 0x000000ff0000720c */ /* 0x000fd00001724270 */
[----:B------:R-:W-:Y:S01]  /*5c40*/  @P2 LOP3.LUT R17, R17, 0x8, RZ, 0xfc, !PT ;  /* 0x0000000811112812 */ /* 0x000fe200078efcff */
[----:B----4-:R-:W-:-:S05]  /*5c50*/  FFMA R164, R166, R2, R164 ;  /* 0x00000002a6a47223 */ /* 0x010fca00000000a4 */
[----:B------:R-:W-:-:S05]  /*5c60*/  F2FP.F16.F32.PACK_AB R164, RZ, R164 ;  /* 0x000000a4ffa4723e */ /* 0x000fca00000000ff */
[----:B------:R1:W-:Y:S01]  /*5c70*/  @P0 STG.E.U16 desc[UR36][R4.64+0x10], R164 ;  /* 0x000010a404000986 */ /* 0x0003e2000c101524 */
[----:B------:R-:W-:Y:S05]  /*5c80*/  @!P1 BRA `(.L_x_42) ;  /* 0x0000000000049947 */ /* 0x000fea0003800000 */
[----:B------:R4:W5:Y:S02]  /*5c90*/  LDG.E.LTC128B.U16 R157, desc[UR36][R14.64+0x12] ;  /* 0x000012240e9d7981 */ /* 0x000964000c1e1520 */
.L_x_42:
[----:B------:R-:W-:Y:S05]  /*5ca0*/  BSYNC B1 ;  /* 0x0000000000017941 */ /* 0x000fea0003800000 */
.L_x_41:
[----:B------:R-:W2:Y:S01]  /*5cb0*/  LDL.LU R166, [R1+0x414] ;  /* 0x0004140001a67983 */ /* 0x000ea20000300800 */
[----:B-1---5:R-:W-:Y:S01]  /*5cc0*/  HADD2.F32 R164, -RZ, R157.H0_H0 ;  /* 0x2000009dffa47230 */ /* 0x022fe20000004100 */
[----:B------:R-:W-:Y:S01]  /*5cd0*/  ISETP.GT.AND P0, PT, R0, 0x8, P3 ;  /* 0x000000080000780c */ /* 0x000fe20001f04270 */
[----:B------:R-:W-:Y:S03]  /*5ce0*/  BSSY B1, `(.L_x_43) ;  /* 0x0000007000017945 */ /* 0x000fe60003800000 */
[----:B------:R-:W-:-:S04]  /*5cf0*/  FMUL R164, R164, R16 ;  /* 0x00000010a4a47220 */ /* 0x000fc80000400000 */
[----:B--2---:R-:W-:-:S05]  /*5d00*/  FFMA R164, R166, R2, R164 ;  /* 0x00000002a6a47223 */ /* 0x004fca00000000a4 */
[----:B------:R-:W-:-:S05]  /*5d10*/  F2FP.F16.F32.PACK_AB R164, RZ, R164 ;  /* 0x000000a4ffa4723e */ /* 0x000fca00000000ff */
[----:B------:R1:W-:Y:S01]  /*5d20*/  @P1 STG.E.U16 desc[UR36][R4.64+0x12], R164 ;  /* 0x000012a404001986 */ /* 0x0003e2000c101524 */
[----:B------:R-:W-:Y:S05]  /*5d30*/  @!P0 BRA `(.L_x_44) ;  /* 0x0000000000048947 */ /* 0x000fea0003800000 */
[----:B------:R2:W5:Y:S02]  /*5d40*/  LDG.E.LTC128B.U16 R157, desc[UR36][R12.64+0x10] ;  /* 0x000010240c9d7981 */ /* 0x000564000c1e1520 */
.L_x_44:
[----:B------:R-:W-:Y:S05]  /*5d50*/  BSYNC B1 ;  /* 0x0000000000017941 */ /* 0x000fea0003800000 */
.L_x_43:
[----:B------:R-:W3:Y:S01]  /*5d60*/  LDL.LU R166, [R1+0x418] ;  /* 0x0004180001a67983 */ /* 0x000ee20000300800 */
[----:B-1---5:R-:W-:Y:S01]  /*5d70*/  HADD2.F32 R164, -RZ, R157.H0_H0 ;  /* 0x2000009dffa47230 */ /* 0x022fe20000004100 */
[----:B------:R-:W-:Y:S01]  /*5d80*/  ISETP.GT.AND P1, PT, R0, 0x8, P2 ;  /* 0x000000080000780c */ /* 0x000fe20001724270 */
[----:B------:R-:W-:Y:S03]  /*5d90*/  BSSY B1, `(.L_x_45) ;  /* 0x0000007000017945 */ /* 0x000fe60003800000 */
[----:B------:R-:W-:-:S04]  /*5da0*/  FMUL R164, R164, R16 ;  /* 0x00000010a4a47220 */ /* 0x000fc80000400000 */
[----:B---3--:R-:W-:-:S05]  /*5db0*/  FFMA R164, R166, R2, R164 ;  /* 0x00000002a6a47223 */ /* 0x008fca00000000a4 */
[----:B------:R-:W-:-:S05]  /*5dc0*/  F2FP.F16.F32.PACK_AB R164, RZ, R164 ;  /* 0x000000a4ffa4723e */ /* 0x000fca00000000ff */
[----:B------:R1:W-:Y:S01]  /*5dd0*/  @P0 STG.E.U16 desc[UR36][R6.64+0x10], R164 ;  /* 0x000010a406000986 */ /* 0x0003e2000c101524 */
[----:B------:R-:W-:Y:S05]  /*5de0*/  @!P1 BRA `(.L_x_46) ;  /* 0x0000000000049947 */ /* 0x000fea0003800000 */
[----:B------:R3:W5:Y:S02]  /*5df0*/  LDG.E.LTC128B.U16 R157, desc[UR36][R12.64+0x12] ;  /* 0x000012240c9d7981 */ /* 0x000764000c1e1520 */
.L_x_46:
[----:B------:R-:W-:Y:S05]  /*5e00*/  BSYNC B1 ;  /* 0x0000000000017941 */ /* 0x000fea0003800000 */
.L_x_45:
[----:B------:R-:W2:Y:S01]  /*5e10*/  LDL.LU R166, [R1+0x41c] ;  /* 0x00041c0001a67983 */ /* 0x000ea20000300800 */
[----:B-1---5:R-:W-:Y:S01]  /*5e20*/  HADD2.F32 R164, -RZ, R157.H0_H0 ;  /* 0x2000009dffa47230 */ /* 0x022fe20000004100 */
[----:B------:R-:W-:Y:S01]  /*5e30*/  ISETP.GT.AND P2, PT, R3, 0x10, PT ;  /* 0x000000100300780c */ /* 0x000fe20003f44270 */
[----:B------:R-:W-:Y:S01]  /*5e40*/  BSSY B1, `(.L_x_47) ;  /* 0x000000a000017945 */ /* 0x000fe20003800000 */
[----:B------:R-:W-:Y:S02]  /*5e50*/  LOP3.LUT R17, R17, 0xffffffef, RZ, 0xc0, !PT ;  /* 0xffffffef11117812 */ /* 0x000fe400078ec0ff */
[----:B------:R-:W-:Y:S01]  /*5e60*/  FMUL R164, R164, R16 ;  /* 0x00000010a4a47220 */ /* 0x000fe20000400000 */
[----:B------:R-:W-:-:S08]  /*5e70*/  ISETP.GT.AND P0, PT, R0, RZ, P2 ;  /* 0x000000ff0000720c */ /* 0x000fd00001704270 */
[----:B------:R-:W-:Y:S01]  /*5e80*/  @P2 LOP3.LUT R17, R17, 0x10, RZ, 0xfc, !PT ;  /* 0x0000001011112812 */ /* 0x000fe200078efcff */
[----:B--2---:R-:W-:-:S05]  /*5e90*/  FFMA R164, R166, R2, R164 ;  /* 0x00000002a6a47223 */ /* 0x004fca00000000a4 */
[----:B------:R-:W-:-:S05]  /*5ea0*/  F2FP.F16.F32.PACK_AB R164, RZ, R164 ;  /* 0x000000a4ffa4723e */ /* 0x000fca00000000ff */
[----:B------:R1:W-:Y:S01]  /*5eb0*/  @P1 STG.E.U16 desc[UR36][R6.64+0x12], R164 ;  /* 0x000012a406001986 */ /* 0x0003e2000c101524 */
[----:B------:R-:W-:Y:S05]  /*5ec0*/  @!P0 BRA `(.L_x_48) ;  /* 0x0000000000048947 */ /* 0x000fea0003800000 */
[----:B------:R2:W5:Y:S02]  /*5ed0*/  LDG.E.LTC128B.U16 R157, desc[UR36][R14.64+0x20] ;  /* 0x000020240e9d7981 */ /* 0x000564000c1e1520 */
.L_x_48:
[----:B------:R-:W-:Y:S05]  /*5ee0*/  BSYNC B1 ;  /* 0x0000000000017941 */ /* 0x000fea0003800000 */
.L_x_47:
[----:B------:R-:W3:Y:S01]  /*5ef0*/  LDL.LU R166, [R1+0x420] ;  /* 0x0004200001a67983 */ /* 0x000ee20000300800 */
[----:B-1---5:R-:W-:Y:S01]  /*5f00*/  HADD2.F32 R164, -RZ, R157.H0_H0 ;  /* 0x2000009dffa47230 */ /* 0x022fe20000004100 */
[----:B------:R-:W-:Y:S01]  /*5f10*/  ISETP.GT.AND P1, PT, R3, 0x11, PT ;  /* 0x000000110300780c */ /* 0x000fe20003f24270 */
[----:B------:R-:W-:Y:S01]  /*5f20*/  BSSY B1, `(.L_x_49) ;  /* 0x000000a000017945 */ /* 0x000fe20003800000 */
[----:B------:R-:W-:Y:S02]  /*5f30*/  LOP3.LUT R18, R18, 0xfbffffff, RZ, 0xc0, !PT ;  /* 0xfbffffff12127812 */ /* 0x000fe400078ec0ff */
[----:B------:R-:W-:-:S09]  /*5f40*/  FMUL R164, R164, R16 ;  /* 0x00000010a4a47220 */ /* 0x000fd20000400000 */
[----:B------:R-:W-:Y:S01]  /*5f50*/  @P1 LOP3.LUT R18, R18, 0x4000000, RZ, 0xfc, !PT ;  /* 0x0400000012121812 */ /* 0x000fe200078efcff */
[----:B---3--:R-:W-:-:S05]  /*5f60*/  FFMA R164, R166, R2, R164 ;  /* 0x00000002a6a47223 */ /* 0x008fca00000000a4 */
[----:B------:R-:W-:-:S05]  /*5f70*/  F2FP.F16.F32.PACK_AB R164, RZ, R164 ;  /* 0x000000a4ffa4723e */ /* 0x000fca00000000ff */
[----:B------:R1:W-:Y:S01]  /*5f80*/  @P0 STG.E.U16 desc[UR36][R4.64+0x20], R164 ;  /* 0x000020a404000986 */ /* 0x0003e2000c101524 */
[----:B------:R-:W-:-:S13]  /*5f90*/  ISETP.GT.AND P0, PT, R0, RZ, P1 ;  /* 0x000000ff0000720c */ /* 0x000fda0000f04270 */
[----:B-1----:R-:W-:Y:S05]  /*5fa0*/  @!P0 BRA `(.L_x_50) ;  /* 0x0000000000048947 */ /* 0x002fea0003800000 */
[----:B------:R1:W5:Y:S02]  /*5fb0*/  LDG.E.LTC128B.U16 R157, desc[UR36][R14.64+0x22] ;  /* 0x000022240e9d7981 */ /* 0x000364000c1e1520 */
.L_x_50:
[----:B------:R-:W-:Y:S05]  /*5fc0*/  BSYNC B1 ;  /* 0x0000000000017941 */ /* 0x000fea0003800000 */
.L_x_49:
[----:B------:R-:W3:Y:S01]  /*5fd0*/  LDL.LU R166, [R1+0x424] ;  /* 0x0004240001a67983 */ /* 0x000ee20000300800 */
[----:B-----5:R-:W-:Y:S01]  /*5fe0*/  HADD2.F32 R164, -RZ, R157.H0_H0 ;  /* 0x2000009dffa47230 */ /* 0x020fe20000004100 */
[----:B------:R-:W-:Y:S04]  /*5ff0*/  BSSY B1, `(.L_x_51) ;  /* 0x0000008000017945 */ /* 0x000fe80003800000 */
[----:B------:R-:W-:-:S04]  /*6000*/  FMUL R164, R164, R16 ;  /* 0x00000010a4a47220 */ /* 0x000fc80000400000 */
[----:B---3--:R-:W-:-:S05]  /*6010*/  FFMA R164, R166, R2, R164 ;  /* 0x00000002a6a47223 */ /* 0x008fca00000000a4 */
[----:B------:R-:W-:-:S05]  /*6020*/  F2FP.F16.F32.PACK_AB R164, RZ, R164 ;  /* 0x000000a4ffa4723e */ /* 0x000fca00000000ff */
[----:B------:R3:W-:Y:S01]  /*6030*/  @P0 STG.E.U16 desc[UR36][R4.64+0x22], R164 ;  /* 0x000022a404000986 */ /* 0x0007e2000c101524 */
[----:B------:R-:W-:-:S13]  /*6040*/  ISETP.GT.AND P0, PT, R0, 0x8, P2 ;  /* 0x000000080000780c */ /* 0x000fda0001704270 */
[----:B---3--:R-:W-:Y:S05]  /*6050*/  @!P0 BRA `(.L_x_52) ;  /* 0x0000000000048947 */ /* 0x008fea0003800000 */
[----:B------:R3:W5:Y:S02]  /*6060*/  LDG.E.LTC128B.U16 R157, desc[UR36][R12.64+0x20] ;  /* 0x000020240c9d7981 */ /* 0x000764000c1e1520 */
.L_x_52:
[----:B------:R-:W-:Y:S05]  /*6070*/  BSYNC B1 ;  /* 0x0000000000017941 */ /* 0x000fea0003800000 */
.L_x_51:
[----:B------:R-:W2:Y:S01]  /*6080*/  LDL.LU R166, [R1+0x428] ;  /* 0x0004280001a67983 */ /* 0x000ea20000300800 */
[----:B-----5:R-:W-:Y:S01]  /*6090*/  HADD2.F32 R164, -RZ, R157.H0_H0 ;  /* 0x2000009dffa47230 */ /* 0x020fe20000004100 */
[----:B------:R-:W-:Y:S04]  /*60a0*/  BSSY B1, `(.L_x_53) ;  /* 0x0000008000017945 */ /* 0x000fe80003800000 */
[----:B------:R-:W-:-:S04]  /*60b0*/  FMUL R164, R164, R16 ;  /* 0x00000010a4a47220 */ /* 0x000fc80000400000 */
[----:B--2---:R-:W-:-:S05]  /*60c0*/  FFMA R164, R166, R2, R164 ;  /* 0x00000002a6a47223 */ /* 0x004fca00000000a4 */
[----:B------:R-:W-:-:S05]  /*60d0*/  F2FP.F16.F32.PACK_AB R164, RZ, R164 ;  /* 0x000000a4ffa4723e */ /* 0x000fca00000000ff */
[----:B------:R2:W-:Y:S01]  /*60e0*/  @P0 STG.E.U16 desc[UR36][R6.64+0x20], R164 ;  /* 0x000020a406000986 */ /* 0x0005e2000c101524 */
[----:B------:R-:W-:-:S13]  /*60f0*/  ISETP.GT.AND P0, PT, R0, 0x8, P1 ;  /* 0x000000080000780c */ /* 0x000fda0000f04270 */
[----:B--2---:R-:W-:Y:S05]  /*6100*/  @!P0 BRA `(.L_x_54) ;  /* 0x0000000000048947 */ /* 0x004fea0003800000 */
[----:B------:R2:W5:Y:S02]  /*6110*/  LDG.E.LTC128B.U16 R157, desc[UR36][R12.64+0x22] ;  /* 0x000022240c9d7981 */ /* 0x000564000c1e1520 */
.L_x_54:
[----:B------:R-:W-:Y:S05]  /*6120*/  BSYNC B1 ;  /* 0x0000000000017941 */ /* 0x000fea0003800000 */
.L_x_53:
[----:B------:R-:W3:Y:S01]  /*6130*/  LDL.LU R166, [R1+0x42c] ;  /* 0x00042c0001a67983 */ /* 0x000ee20000300800 */
[----:B-----5:R-:W-:Y:S01]  /*6140*/  HADD2.F32 R164, -RZ, R157.H0_H0 ;  /* 0x2000009dffa47230 */ /* 0x020fe20000004100 */
        /* <DEDUP_REMOVED lines=9> */
[----:B---3--:R-:W-:Y:S05]  /*61e0*/  @!P0 BRA `(.L_x_56) ;  /* 0x0000000000048947 */ /* 0x008fea0003800000 */
[----:B------:R3:W5:Y:S02]  /*61f0*/  LDG.E.LTC128B.U16 R157, desc[UR36][R14.64+0x30] ;  /* 0x000030240e9d7981 */ /* 0x000764000c1e1520 */
.L_x_56:
[----:B------:R-:W-:Y:S05]  /*6200*/  BSYNC B1 ;  /* 0x0000000000017941 */ /* 0x000fea0003800000 */
.L_x_55:
[----:B------:R-:W2:Y:S01]  /*6210*/  LDL.LU R166, [R1+0x430] ;  /* 0x0004300001a67983 */ /* 0x000ea20000300800 */
[----:B-----5:R-:W-:Y:S01]  /*6220*/  HADD2.F32 R164, -RZ, R157.H0_H0 ;  /* 0x2000009dffa47230 */ /* 0x020fe20000004100 */
[----:B------:R-:W-:Y:S01]  /*6230*/  ISETP.GT.AND P1, PT, R3, 0x19, PT ;  /* 0x000000190300780c */ /* 0x000fe20003f24270 */
[----:B------:R-:W-:Y:S01]  /*6240*/  BSSY B1, `(.L_x_57) ;  /* 0x000000a000017945 */ /* 0x000fe20003800000 */
[----:B------:R-:W-:Y:S02]  /*6250*/  LOP3.LUT R18, R18, 0xfeffffff, RZ, 0xc0, !PT ;  /* 0xfeffffff12127812 */ /* 0x000fe400078ec0ff */
[----:B------:R-:W-:-:S09]  /*6260*/  FMUL R164, R164, R16 ;  /* 0x00000010a4a47220 */ /* 0x000fd20000400000 */
[----:B------:R-:W-:Y:S01]  /*6270*/  @P1 LOP3.LUT R18, R18, 0x1000000, RZ, 0xfc, !PT ;  /* 0x0100000012121812 */ /* 0x000fe200078efcff */
[----:B--2---:R-:W-:-:S05]  /*6280*/  FFMA R164, R166, R2, R164 ;  /* 0x00000002a6a47223 */ /* 0x004fca00000000a4 */
[----:B------:R-:W-:-:S05]  /*6290*/  F2FP.F16.F32.PACK_AB R164, RZ, R164 ;  /* 0x000000a4ffa4723e */ /* 0x000fca00000000ff */
[----:B------:R2:W-:Y:S01]  /*62a0*/  @P0 STG.E.U16 desc[UR36][R4.64+0x30], R164 ;  /* 0x000030a404000986 */ /* 0x0005e2000c101524 */
[----:B------:R-:W-:-:S13]  /*62b0*/  ISETP.GT.AND P0, PT, R0, RZ, P1 ;  /* 0x000000ff0000720c */ /* 0x000fda0000f04270 */
[----:B--2---:R-:W-:Y:S05]  /*62c0*/  @!P0 BRA `(.L_x_58) ;  /* 0x0000000000048947 */ /* 0x004fea0003800000 */
[----:B------:R2:W5:Y:S02]  /*62d0*/  LDG.E.LTC128B.U16 R157, desc[UR36][R14.64+0x32] ;  /* 0x000032240e9d7981 */ /* 0x000564000c1e1520 */
.L_x_58:
[----:B------:R-:W-:Y:S05]  /*62e0*/  BSYNC B1 ;  /* 0x0000000000017941 */ /* 0x000fea0003800000 */
.L_x_57:
        /* <DEDUP_REMOVED lines=10> */
.L_x_60:
[----:B------:R-:W-:Y:S05]  /*6390*/  BSYNC B1 ;  /* 0x0000000000017941 */ /* 0x000fea0003800000 */
.L_x_59:
        /* <DEDUP_REMOVED lines=10> */
.L_x_62:
[----:B------:R-:W-:Y:S05]  /*6440*/  BSYNC B1 ;  /* 0x0000000000017941 */ /* 0x000fea0003800000 */
.L_x_61:
        /* <DEDUP_REMOVED lines=13> */
.L_x_64:
[----:B------:R-:W-:Y:S05]  /*6520*/  BSYNC B1 ;  /* 0x0000000000017941 */ /* 0x000fea0003800000 */
.L_x_63:
        /* <DEDUP_REMOVED lines=13> */
.L_x_66:
[----:B------:R-:W-:Y:S05]  /*6600*/  BSYNC B1 ;  /* 0x0000000000017941 */ /* 0x000fea0003800000 */
.L_x_65:
        /* <DEDUP_REMOVED lines=10> */
.L_x_68:
[----:B------:R-:W-:Y:S05]  /*66b0*/  BSYNC B1 ;  /* 0x0000000000017941 */ /* 0x000fea0003800000 */
.L_x_67:
        /* <DEDUP_REMOVED lines=10> */
.L_x_70:
[----:B------:R-:W-:Y:S05]  /*6760*/  BSYNC B1 ;  /* 0x0000000000017941 */ /* 0x000fea0003800000 */
.L_x_69:
        /* <DEDUP_REMOVED lines=13> */
.L_x_72:
[----:B------:R-:W-:Y:S05]  /*6840*/  BSYNC B1 ;  /* 0x0000000000017941 */ /* 0x000fea0003800000 */
.L_x_71:
        /* <DEDUP_REMOVED lines=13> */
.L_x_74:
[----:B------:R-:W-:Y:S05]  /*6920*/  BSYNC B1 ;  /* 0x0000000000017941 */ /* 0x000fea0003800000 */
.L_x_73:
        /* <DEDUP_REMOVED lines=10> */
.L_x_76:
[----:B------:R-:W-:Y:S05]  /*69d0*/  BSYNC B1 ;  /* 0x0000000000017941 */ /* 0x000fea0003800000 */
.L_x_75:
        /* <DEDUP_REMOVED lines=10> */
.L_x_78:
[----:B------:R-:W-:Y:S05]  /*6a80*/  BSYNC B1 ;  /* 0x0000000000017941 */ /* 0x000fea0003800000 */
.L_x_77:
        /* <DEDUP_REMOVED lines=10> */
[----:B------:R-:W-:Y:S02]  /*6b30*/  ISETP.GT.AND P0, PT, R0, RZ, P2 ;  /* 0x000000ff0000720c */ /* 0x000fe40001704270 */
[----:B---3--:R-:W-:-:S11]  /*6b40*/  PRMT R164, R157, 0x7610, R164 ;  /* 0x000076109da47816 */ /* 0x008fd600000000a4 */
[----:B------:R-:W-:Y:S05]  /*6b50*/  @!P0 BRA `(.L_x_80) ;  /* 0x0000000000048947 */ /* 0x000fea0003800000 */
[----:B------:R3:W5:Y:S02]  /*6b60*/  LDG.E.LTC128B.U16 R164, desc[UR36][R14.64+0x60] ;  /* 0x000060240ea47981 */ /* 0x000764000c1e1520 */
.L_x_80:
[----:B------:R-:W-:Y:S05]  /*6b70*/  BSYNC B1 ;  /* 0x0000000000017941 */ /* 0x000fea0003800000 */
.L_x_79:
        /* <DEDUP_REMOVED lines=9> */
[----:B------:R2:W-:Y:S02]  /*6c10*/  @P0 STG.E.U16 desc[UR36][R4.64+0x60], R157 ;  /* 0x0000609d04000986 */ /* 0x0005e4000c101524 */
[----:B--2---:R-:W-:-:S05]  /*6c20*/  IADD3 R157, P0, R10, 0x80, RZ ;  /* 0x000000800a9d7810 */ /* 0x004fca0007f1e0ff */
[----:B------:R-:W-:Y:S02]  /*6c30*/  IMAD.X R10, RZ, RZ, R11, P0 ;  /* 0x000000ffff0a7224 */ /* 0x000fe400000e060b */
[----:B------:R-:W-:-:S04]  /*6c40*/  IMAD.WIDE.U32 R166, R157, R8, R162 ;  /* 0x000000089da67225 */ /* 0x000fc800078e00a2 */
[----:B------:R-:W-:-:S04]  /*6c50*/  IMAD R10, R10, R8, RZ ;  /* 0x000000080a0a7224 */ /* 0x000fc800078e02ff */
[C---:B------:R-:W-:Y:S02]  /*6c60*/  IMAD R159, R157.reuse, R9, R10 ;  /* 0x000000099d9f7224 */ /* 0x040fe400078e020a */
[----:B------:R-:W-:-:S04]  /*6c70*/  IMAD.WIDE.U32 R10, R157, R8, R154 ;  /* 0x000000089d0a7225 */ /* 0x000fc800078e009a */
[----:B------:R-:W-:Y:S01]  /*6c80*/  IMAD.IADD R9, R11, 0x1, R159 ;  /* 0x000000010b097824 */ /* 0x000fe200078e029f */
[----:B------:R-:W-:Y:S01]  /*6c90*/  LEA R168, P0, R10, R22, 0x1 ;  /* 0x000000160aa87211 */ /* 0x000fe200078008ff */
[----:B------:R-:W-:-:S03]  /*6ca0*/  IMAD.IADD R154, R159, 0x1, R167 ;  /* 0x000000019f9a7824 */ /* 0x000fc600078e02a7 */
[----:B------:R-:W-:Y:S01]  /*6cb0*/  LEA.HI.X R169, R10, R23, R9, 0x1, P0 ;  /* 0x000000170aa97211 */ /* 0x000fe200000f0c09 */
[----:B------:R-:W-:Y:S01]  /*6cc0*/  IMAD.WIDE.U32 R8, R157, R8, R152 ;  /* 0x000000089d087225 */ /* 0x000fe200078e0098 */
[----:B------:R-:W-:-:S03]  /*6cd0*/  IADD3 R162, P0, R152, R166, RZ ;  /* 0x000000a698a27210 */ /* 0x000fc60007f1e0ff */
[----:B------:R-:W-:Y:S02]  /*6ce0*/  IMAD.IADD R9, R159, 0x1, R9 ;  /* 0x000000019f097824 */ /* 0x000fe400078e0209 */
[----:B------:R-:W-:Y:S02]  /*6cf0*/  IMAD.X R163, R153, 0x1, R154, P0 ;  /* 0x0000000199a37824 */ /* 0x000fe400000e069a */
[----:B------:R-:W-:-:S04]  /*6d00*/  IMAD.WIDE.U32 R8, R160, R156, R8 ;  /* 0x0000009ca0087225 */ /* 0x000fc800078e0008 */
[----:B------:R-:W-:Y:S01]  /*6d10*/  IMAD.IADD R9, R161, 0x1, R9 ;  /* 0x00000001a1097824 */ /* 0x000fe200078e0209 */
[----:B------:R-:W-:Y:S01]  /*6d20*/  LEA R10, P0, R8, R22, 0x1 ;  /* 0x00000016080a7211 */ /* 0x000fe200078008ff */
[----:B------:R-:W-:-:S03]  /*6d30*/  IMAD.WIDE.U32 R156, R160, R156, R162 ;  /* 0x0000009ca09c7225 */ /* 0x000fc600078e00a2 */
[----:B------:R-:W-:Y:S01]  /*6d40*/  LEA.HI.X R11, R8, R23, R9, 0x1, P0 ;  /* 0x00000017080b7211 */ /* 0x000fe200000f0c09 */
[----:B------:R-:W-:Y:S01]  /*6d50*/  IMAD.IADD R161, R161, 0x1, R157 ;  /* 0x00000001a1a17824 */ /* 0x000fe200078e029d */
[----:B------:R-:W-:-:S04]  /*6d60*/  LEA R8, P0, R156, R22, 0x1 ;  /* 0x000000169c087211 */ /* 0x000fc800078008ff */
[----:B------:R-:W-:Y:S02]  /*6d70*/  LEA.HI.X R9, R156, R23, R161, 0x1, P0 ;  /* 0x000000179c097211 */ /* 0x000fe400000f0ca1 */
[----:B------:R-:W-:-:S05]  /*6d80*/  IADD3 R158, P0, R158, R166, RZ ;  /* 0x000000a69e9e7210 */ /* 0x000fca0007f1e0ff */
[----:B------:R-:W-:Y:S01]  /*6d90*/  IMAD.X R154, R154, 0x1, R155, P0 ;  /* 0x000000019a9a7824 */ /* 0x000fe200000e069b */
[----:B------:R-:W-:Y:S02]  /*6da0*/  LEA R156, P0, R158, R22, 0x1 ;  /* 0x000000169e9c7211 */ /* 0x000fe400078008ff */
[----:B------:R-:W-:Y:S02]  /*6db0*/  PRMT R22, R164, 0x7610, R22 ;  /* 0x00007610a4167816 */ /* 0x000fe40000000016 */
[----:B------:R-:W-:Y:S02]  /*6dc0*/  LEA.HI.X R157, R158, R23, R154, 0x1, P0 ;  /* 0x000000179e9d7211 */ /* 0x000fe400000f0c9a */
[----:B------:R-:W-:-:S13]  /*6dd0*/  ISETP.GT.AND P0, PT, R0, RZ, P1 ;  /* 0x000000ff0000720c */ /* 0x000fda0000f04270 */
[----:B------:R-:W-:Y:S05]  /*6de0*/  @!P0 BRA `(.L_x_82) ;  /* 0x0000000000048947 */ /* 0x000fea0003800000 */
[----:B------:R2:W5:Y:S02]  /*6df0*/  LDG.E.LTC128B.U16 R22, desc[UR36][R14.64+0x62] ;  /* 0x000062240e167981 */ /* 0x000564000c1e1520 */
.L_x_82:
[----:B------:R-:W-:Y:S05]  /*6e00*/  BSYNC B1 ;  /* 0x0000000000017941 */ /* 0x000fea0003800000 */
.L_x_81:
        /* <DEDUP_REMOVED lines=10> */
.L_x_84:
[----:B------:R-:W-:Y:S05]  /*6eb0*/  BSYNC B1 ;  /* 0x0000000000017941 */ /* 0x000fea0003800000 */
.L_x_83:
        /* <DEDUP_REMOVED lines=10> */
.L_x_86:
[----:B------:R-:W-:Y:S05]  /*6f60*/  BSYNC B1 ;  /* 0x0000000000017941 */ /* 0x000fea0003800000 */
.L_x_85:
        /* <DEDUP_REMOVED lines=13> */
.L_x_88:
[----:B------:R-:W-:Y:S05]  /*7040*/  BSYNC B1 ;  /* 0x0000000000017941 */ /* 0x000fea0003800000 */
.L_x_87:
        /* <DEDUP_REMOVED lines=13> */
.L_x_90:
[----:B------:R-:W-:Y:S05]  /*7120*/  BSYNC B1 ;  /* 0x0000000000017941 */ /* 0x000fea0003800000 */
.L_x_89:
        /* <DEDUP_REMOVED lines=10> */
.L_x_92:
[----:B------:R-:W-:Y:S05]  /*71d0*/  BSYNC B1 ;  /* 0x0000000000017941 */ /* 0x000fea0003800000 */
.L_x_91:
        /* <DEDUP_REMOVED lines=10> */
.L_x_94:
[----:B------:R-:W-:Y:S05]  /*7280*/  BSYNC B1 ;  /* 0x0000000000017941 */ /* 0x000fea0003800000 */
.L_x_93:
        /* <DEDUP_REMOVED lines=13> */
.L_x_96:
[----:B------:R-:W-:Y:S05]  /*7360*/  BSYNC B1 ;  /* 0x0000000000017941 */ /* 0x000fea0003800000 */
.L_x_95:
        /* <DEDUP_REMOVED lines=13> */
.L_x_98:
[----:B------:R-:W-:Y:S05]  /*7440*/  BSYNC B1 ;  /* 0x0000000000017941 */ /* 0x000fea0003800000 */
.L_x_97:
        /* <DEDUP_REMOVED lines=10> */
.L_x_100:
[----:B------:R-:W-:Y:S05]  /*74f0*/  BSYNC B1 ;  /* 0x0000000000017941 */ /* 0x000fea0003800000 */
.L_x_99:
        /* <DEDUP_REMOVED lines=10> */
.L_x_102:
[----:B------:R-:W-:Y:S05]  /*75a0*/  BSYNC B1 ;  /* 0x0000000000017941 */ /* 0x000fea0003800000 */
.L_x_101:
        /* <DEDUP_REMOVED lines=13> */
.L_x_104:
[----:B------:R-:W-:Y:S05]  /*7680*/  BSYNC B1 ;  /* 0x0000000000017941 */ /* 0x000fea0003800000 */
.L_x_103:
        /* <DEDUP_REMOVED lines=13> */
.L_x_106:
[----:B------:R-:W-:Y:S05]  /*7760*/  BSYNC B1 ;  /* 0x0000000000017941 */ /* 0x000fea0003800000 */
.L_x_105:
        /* <DEDUP_REMOVED lines=10> */
.L_x_108:
[----:B------:R-:W-:Y:S05]  /*7810*/  BSYNC B1 ;  /* 0x0000000000017941 */ /* 0x000fea0003800000 */
.L_x_107:
        /* <DEDUP_REMOVED lines=10> */
.L_x_110:
[----:B------:R-:W-:Y:S05]  /*78c0*/  BSYNC B1 ;  /* 0x0000000000017941 */ /* 0x000fea0003800000 */
.L_x_109:
        /* <DEDUP_REMOVED lines=13> */
.L_x_112:
[----:B------:R-:W-:Y:S05]  /*79a0*/  BSYNC B1 ;  /* 0x0000000000017941 */ /* 0x000fea0003800000 */
.L_x_111:
        /* <DEDUP_REMOVED lines=13> */
.L_x_114:
[----:B------:R-:W-:Y:S05]  /*7a80*/  BSYNC B1 ;  /* 0x0000000000017941 */ /* 0x000fea0003800000 */
.L_x_113:
        /* <DEDUP_REMOVED lines=10> */
.L_x_116:
[----:B------:R-:W-:Y:S05]  /*7b30*/  BSYNC B1 ;  /* 0x0000000000017941 */ /* 0x000fea0003800000 */
.L_x_115:
        /* <DEDUP_REMOVED lines=10> */
.L_x_118:
[----:B------:R-:W-:Y:S05]  /*7be0*/  BSYNC B1 ;  /* 0x0000000000017941 */ /* 0x000fea0003800000 */
.L_x_117:
        /* <DEDUP_REMOVED lines=13> */
.L_x_120:
[----:B------:R-:W-:Y:S05]  /*7cc0*/  BSYNC B1 ;  /* 0x0000000000017941 */ /* 0x000fea0003800000 */
.L_x_119:
        /* <DEDUP_REMOVED lines=13> */
.L_x_122:
[----:B------:R-:W-:Y:S05]  /*7da0*/  BSYNC B1 ;  /* 0x0000000000017941 */ /* 0x000fea0003800000 */
.L_x_121:
        /* <DEDUP_REMOVED lines=10> */
.L_x_124:
[----:B------:R-:W-:Y:S05]  /*7e50*/  BSYNC B1 ;  /* 0x0000000000017941 */ /* 0x000fea0003800000 */
.L_x_123:
        /* <DEDUP_REMOVED lines=10> */
.L_x_126:
[----:B------:R-:W-:Y:S05]  /*7f00*/  BSYNC B1 ;  /* 0x0000000000017941 */ /* 0x000fea0003800000 */
.L_x_125:
        /* <DEDUP_REMOVED lines=13> */
.L_x_128:
[----:B------:R-:W-:Y:S05]  /*7fe0*/  BSYNC B1 ;  /* 0x0000000000017941 */ /* 0x000fea0003800000 */
.L_x_127:
        /* <DEDUP_REMOVED lines=13> */
.L_x_130:
[----:B------:R-:W-:Y:S05]  /*80c0*/  BSYNC B1 ;  /* 0x0000000000017941 */ /* 0x000fea0003800000 */
.L_x_129:
        /* <DEDUP_REMOVED lines=10> */
.L_x_132:
[----:B------:R-:W-:Y:S05]  /*8170*/  BSYNC B1 ;  /* 0x0000000000017941 */ /* 0x000fea0003800000 */
.L_x_131:
        /* <DEDUP_REMOVED lines=10> */
.L_x_134:
[----:B------:R-:W-:Y:S05]  /*8220*/  BSYNC B1 ;  /* 0x0000000000017941 */ /* 0x000fea0003800000 */
.L_x_133:
        /* <DEDUP_REMOVED lines=13> */
.L_x_136:
[----:B------:R-:W-:Y:S05]  /*8300*/  BSYNC B1 ;  /* 0x0000000000017941 */ /* 0x000fea0003800000 */
.L_x_135:
        /* <DEDUP_REMOVED lines=13> */
.L_x_138:
[----:B------:R-:W-:Y:S05]  /*83e0*/  BSYNC B1 ;  /* 0x0000000000017941 */ /* 0x000fea0003800000 */
.L_x_137:
        /* <DEDUP_REMOVED lines=10> */
.L_x_140:
[----:B------:R-:W-:Y:S05]  /*8490*/  BSYNC B1 ;  /* 0x0000000000017941 */ /* 0x000fea0003800000 */
.L_x_139:
        /* <DEDUP_REMOVED lines=10> */
.L_x_142:
[----:B------:R-:W-:Y:S05]  /*8540*/  BSYNC B1 ;  /* 0x0000000000017941 */ /* 0x000fea0003800000 */
.L_x_141:
        /* <DEDUP_REMOVED lines=13> */
.L_x_144:
[----:B------:R-:W-:Y:S05]  /*8620*/  BSYNC B1 ;  /* 0x0000000000017941 */ /* 0x000fea0003800000 */
.L_x_143:
        /* <DEDUP_REMOVED lines=13> */
.L_x_146:
[----:B------:R-:W-:Y:S05]  /*8700*/  BSYNC B1 ;  /* 0x0000000000017941 */ /* 0x000fea0003800000 */
.L_x_145:
        /* <DEDUP_REMOVED lines=10> */
.L_x_148:
[----:B------:R-:W-:Y:S05]  /*87b0*/  BSYNC B1 ;  /* 0x0000000000017941 */ /* 0x000fea0003800000 */
.L_x_147:
        /* <DEDUP_REMOVED lines=10> */
.L_x_150:
[----:B------:R-:W-:Y:S05]  /*8860*/  BSYNC B1 ;  /* 0x0000000000017941 */ /* 0x000fea0003800000 */
.L_x_149:
        /* <DEDUP_REMOVED lines=13> */
.L_x_152:
[----:B------:R-:W-:Y:S05]  /*8940*/  BSYNC B1 ;  /* 0x0000000000017941 */ /* 0x000fea0003800000 */
.L_x_151:
        /* <DEDUP_REMOVED lines=13> */
.L_x_154:
[----:B------:R-:W-:Y:S05]  /*8a20*/  BSYNC B1 ;  /* 0x0000000000017941 */ /* 0x000fea0003800000 */
.L_x_153:
        /* <DEDUP_REMOVED lines=10> */
.L_x_156:
[----:B------:R-:W-:Y:S05]  /*8ad0*/  BSYNC B1 ;  /* 0x0000000000017941 */ /* 0x000fea0003800000 */
.L_x_155:
        /* <DEDUP_REMOVED lines=10> */
.L_x_158:
[----:B------:R-:W-:Y:S05]  /*8b80*/  BSYNC B1 ;  /* 0x0000000000017941 */ /* 0x000fea0003800000 */
.L_x_157:
        /* <DEDUP_REMOVED lines=13> */
.L_x_160:
[----:B------:R-:W-:Y:S05]  /*8c60*/  BSYNC B1 ;  /* 0x0000000000017941 */ /* 0x000fea0003800000 */
.L_x_159:
        /* <DEDUP_REMOVED lines=13> */
.L_x_162:
[----:B------:R-:W-:Y:S05]  /*8d40*/  BSYNC B1 ;  /* 0x0000000000017941 */ /* 0x000fea0003800000 */
.L_x_161:
        /* <DEDUP_REMOVED lines=10> */
.L_x_164:
[----:B------:R-:W-:Y:S05]  /*8df0*/  BSYNC B1 ;  /* 0x0000000000017941 */ /* 0x000fea0003800000 */
.L_x_163:
        /* <DEDUP_REMOVED lines=10> */
.L_x_166:
[----:B------:R-:W-:Y:S05]  /*8ea0*/  BSYNC B1 ;  /* 0x0000000000017941 */ /* 0x000fea0003800000 */
.L_x_165:
        /* <DEDUP_REMOVED lines=13> */
.L_x_168:
[----:B------:R-:W-:Y:S05]  /*8f80*/  BSYNC B1 ;  /* 0x0000000000017941 */ /* 0x000fea0003800000 */
.L_x_167:
        /* <DEDUP_REMOVED lines=13> */
.L_x_170:
[----:B------:R-:W-:Y:S05]  /*9060*/  BSYNC B1 ;  /* 0x0000000000017941 */ /* 0x000fea0003800000 */
.L_x_169:
        /* <DEDUP_REMOVED lines=10> */
.L_x_172:
[----:B------:R-:W-:Y:S05]  /*9110*/  BSYNC B1 ;  /* 0x0000000000017941 */ /* 0x000fea0003800000 */
.L_x_171:
        /* <DEDUP_REMOVED lines=10> */
.L_x_174:
[----:B------:R-:W-:Y:S05]  /*91c0*/  BSYNC B1 ;  /* 0x0000000000017941 */ /* 0x000fea0003800000 */
.L_x_173:
        /* <DEDUP_REMOVED lines=13> */
.L_x_176:
[----:B------:R-:W-:Y:S05]  /*92a0*/  BSYNC B1 ;  /* 0x0000000000017941 */ /* 0x000fea0003800000 */
.L_x_175:
        /* <DEDUP_REMOVED lines=13> */
.L_x_178:
[----:B------:R-:W-:Y:S05]  /*9380*/  BSYNC B1 ;  /* 0x0000000000017941 */ /* 0x000fea0003800000 */
.L_x_177:
        /* <DEDUP_REMOVED lines=10> */
.L_x_180:
[----:B------:R-:W-:Y:S05]  /*9430*/  BSYNC B1 ;  /* 0x0000000000017941 */ /* 0x000fea0003800000 */
.L_x_179:
        /* <DEDUP_REMOVED lines=10> */
.L_x_182:
[----:B------:R-:W-:Y:S05]  /*94e0*/  BSYNC B1 ;  /* 0x0000000000017941 */ /* 0x000fea0003800000 */
.L_x_181:
        /* <DEDUP_REMOVED lines=13> */
.L_x_184:
[----:B------:R-:W-:Y:S05]  /*95c0*/  BSYNC B1 ;  /* 0x0000000000017941 */ /* 0x000fea0003800000 */
.L_x_183:
        /* <DEDUP_REMOVED lines=13> */
.L_x_186:
[----:B------:R-:W-:Y:S05]  /*96a0*/  BSYNC B1 ;  /* 0x0000000000017941 */ /* 0x000fea0003800000 */
.L_x_185:
        /* <DEDUP_REMOVED lines=10> */
.L_x_188:
[----:B------:R-:W-:Y:S05]  /*9750*/  BSYNC B1 ;  /* 0x0000000000017941 */ /* 0x000fea0003800000 */
.L_x_187:
        /* <DEDUP_REMOVED lines=10> */
.L_x_190:
[----:B------:R-:W-:Y:S05]  /*9800*/  BSYNC B1 ;  /* 0x0000000000017941 */ /* 0x000fea0003800000 */
.L_x_189:
        /* <DEDUP_REMOVED lines=13> */
.L_x_192:
[----:B------:R-:W-:Y:S05]  /*98e0*/  BSYNC B1 ;  /* 0x0000000000017941 */ /* 0x000fea0003800000 */
.L_x_191:
        /* <DEDUP_REMOVED lines=13> */
.L_x_194:
[----:B------:R-:W-:Y:S05]  /*99c0*/  BSYNC B1 ;  /* 0x0000000000017941 */ /* 0x000fea0003800000 */
.L_x_193:
        /* <DEDUP_REMOVED lines=10> */
.L_x_196:
[----:B------:R-:W-:Y:S05]  /*9a70*/  BSYNC B1 ;  /* 0x0000000000017941 */ /* 0x000fea0003800000 */
.L_x_195:
        /* <DEDUP_REMOVED lines=10> */
.L_x_198:
[----:B------:R-:W-:Y:S05]  /*9b20*/  BSYNC B1 ;  /* 0x0000000000017941 */ /* 0x000fea0003800000 */
.L_x_197:
        /* <DEDUP_REMOVED lines=13> */
.L_x_200:
[----:B------:R-:W-:Y:S05]  /*9c00*/  BSYNC B1 ;  /* 0x0000000000017941 */ /* 0x000fea0003800000 */
.L_x_199:
        /* <DEDUP_REMOVED lines=13> */
.L_x_202:
[----:B------:R-:W-:Y:S05]  /*9ce0*/  BSYNC B1 ;  /* 0x0000000000017941 */ /* 0x000fea0003800000 */
.L_x_201:
        /* <DEDUP_REMOVED lines=10> */
.L_x_204:
[----:B------:R-:W-:Y:S05]  /*9d90*/  BSYNC B1 ;  /* 0x0000000000017941 */ /* 0x000fea0003800000 */
.L_x_203:
        /* <DEDUP_REMOVED lines=10> */
.L_x_206:
[----:B------:R-:W-:Y:S05]  /*9e40*/  BSYNC B1 ;  /* 0x0000000000017941 */ /* 0x000fea0003800000 */
.L_x_205:
        /* <DEDUP_REMOVED lines=13> */
.L_x_208:
[----:B------:R-:W-:Y:S05]  /*9f20*/  BSYNC B1 ;  /* 0x0000000000017941 */ /* 0x000fea0003800000 */
.L_x_207:
        /* <DEDUP_REMOVED lines=13> */
.L_x_210:
[----:B------:R-:W-:Y:S05]  /*a000*/  BSYNC B1 ;  /* 0x0000000000017941 */ /* 0x000fea0003800000 */
.L_x_209:
        /* <DEDUP_REMOVED lines=10> */
.L_x_212:
[----:B------:R-:W-:Y:S05]  /*a0b0*/  BSYNC B1 ;  /* 0x0000000000017941 */ /* 0x000fea0003800000 */
.L_x_211:
        /* <DEDUP_REMOVED lines=10> */
.L_x_214:
[----:B------:R-:W-:Y:S05]  /*a160*/  BSYNC B1 ;  /* 0x0000000000017941 */ /* 0x000fea0003800000 */
.L_x_213:
        /* <DEDUP_REMOVED lines=13> */
.L_x_216:
[----:B------:R-:W-:Y:S05]  /*a240*/  BSYNC B1 ;  /* 0x0000000000017941 */ /* 0x000fea0003800000 */
.L_x_215:
        /* <DEDUP_REMOVED lines=13> */
.L_x_218:
[----:B------:R-:W-:Y:S05]  /*a320*/  BSYNC B1 ;  /* 0x0000000000017941 */ /* 0x000fea0003800000 */
.L_x_217:
        /* <DEDUP_REMOVED lines=10> */
.L_x_220:
[----:B------:R-:W-:Y:S05]  /*a3d0*/  BSYNC B1 ;  /* 0x0000000000017941 */ /* 0x000fea0003800000 */
.L_x_219:
        /* <DEDUP_REMOVED lines=10> */
.L_x_222:
[----:B------:R-:W-:Y:S05]  /*a480*/  BSYNC B1 ;  /* 0x0000000000017941 */ /* 0x000fea0003800000 */
.L_x_221:
        /* <DEDUP_REMOVED lines=13> */
.L_x_224:
[----:B------:R-:W-:Y:S05]  /*a560*/  BSYNC B1 ;  /* 0x0000000000017941 */ /* 0x000fea0003800000 */
.L_x_223:
        /* <DEDUP_REMOVED lines=13> */
.L_x_226:
[----:B------:R-:W-:Y:S05]  /*a640*/  BSYNC B1 ;  /* 0x0000000000017941 */ /* 0x000fea0003800000 */
.L_x_225:
        /* <DEDUP_REMOVED lines=10> */
.L_x_228:
[----:B------:R-:W-:Y:S05]  /*a6f0*/  BSYNC B1 ;  /* 0x0000000000017941 */ /* 0x000fea0003800000 */
.L_x_227:
        /* <DEDUP_REMOVED lines=10> */
.L_x_230:
[----:B------:R-:W-:Y:S05]  /*a7a0*/  BSYNC B1 ;  /* 0x0000000000017941 */ /* 0x000fea0003800000 */
.L_x_229:
        /* <DEDUP_REMOVED lines=13> */
.L_x_232:
[----:B------:R-:W-:Y:S05]  /*a880*/  BSYNC B1 ;  /* 0x0000000000017941 */ /* 0x000fea0003800000 */
.L_x_231:
        /* <DEDUP_REMOVED lines=13> */
.L_x_234:
[----:B------:R-:W-:Y:S05]  /*a960*/  BSYNC B1 ;  /* 0x0000000000017941 */ /* 0x000fea0003800000 */
.L_x_233:
        /* <DEDUP_REMOVED lines=10> */
.L_x_236:
[----:B------:R-:W-:Y:S05]  /*aa10*/  BSYNC B1 ;  /* 0x0000000000017941 */ /* 0x000fea0003800000 */
.L_x_235:
        /* <DEDUP_REMOVED lines=10> */
.L_x_238:
[----:B------:R-:W-:Y:S05]  /*aac0*/  BSYNC B1 ;  /* 0x0000000000017941 */ /* 0x000fea0003800000 */
.L_x_237:
        /* <DEDUP_REMOVED lines=13> */
.L_x_240:
[----:B------:R-:W-:Y:S05]  /*aba0*/  BSYNC B1 ;  /* 0x0000000000017941 */ /* 0x000fea0003800000 */
.L_x_239:
        /* <DEDUP_REMOVED lines=13> */
.L_x_242:
[----:B------:R-:W-:Y:S05]  /*ac80*/  BSYNC B1 ;  /* 0x0000000000017941 */ /* 0x000fea0003800000 */
.L_x_241:
        /* <DEDUP_REMOVED lines=10> */
.L_x_244:
[----:B------:R-:W-:Y:S05]  /*ad30*/  BSYNC B1 ;  /* 0x0000000000017941 */ /* 0x000fea0003800000 */
.L_x_243:
        /* <DEDUP_REMOVED lines=10> */
.L_x_246:
[----:B------:R-:W-:Y:S05]  /*ade0*/  BSYNC B1 ;  /* 0x0000000000017941 */ /* 0x000fea0003800000 */
.L_x_245:
        /* <DEDUP_REMOVED lines=13> */
.L_x_248:
[----:B------:R-:W-:Y:S05]  /*aec0*/  BSYNC B1 ;  /* 0x0000000000017941 */ /* 0x000fea0003800000 */
.L_x_247:
        /* <DEDUP_REMOVED lines=13> */
.L_x_250:
[----:B------:R-:W-:Y:S05]  /*afa0*/  BSYNC B1 ;  /* 0x0000000000017941 */ /* 0x000fea0003800000 */
.L_x_249:
        /* <DEDUP_REMOVED lines=10> */
.L_x_252:
[----:B------:R-:W-:Y:S05]  /*b050*/  BSYNC B1 ;  /* 0x0000000000017941 */ /* 0x000fea0003800000 */
.L_x_251:
        /* <DEDUP_REMOVED lines=10> */
.L_x_254:
[----:B------:R-:W-:Y:S05]  /*b100*/  BSYNC B1 ;  /* 0x0000000000017941 */ /* 0x000fea0003800000 */
.L_x_253:
        /* <DEDUP_REMOVED lines=13> */
.L_x_256:
[----:B------:R-:W-:Y:S05]  /*b1e0*/  BSYNC B1 ;  /* 0x0000000000017941 */ /* 0x000fea0003800000 */
.L_x_255:
        /* <DEDUP_REMOVED lines=13> */
.L_x_258:
[----:B------:R-:W-:Y:S05]  /*b2c0*/  BSYNC B1 ;  /* 0x0000000000017941 */ /* 0x000fea0003800000 */
.L_x_257:
        /* <DEDUP_REMOVED lines=10> */
.L_x_260:
[----:B------:R-:W-:Y:S05]  /*b370*/  BSYNC B1 ;  /* 0x0000000000017941 */ /* 0x000fea0003800000 */
.L_x_259:
        /* <DEDUP_REMOVED lines=10> */
.L_x_262:
[----:B------:R-:W-:Y:S05]  /*b420*/  BSYNC B1 ;  /* 0x0000000000017941 */ /* 0x000fea0003800000 */
.L_x_261:
        /* <DEDUP_REMOVED lines=13> */
.L_x_264:
[----:B------:R-:W-:Y:S05]  /*b500*/  BSYNC B1 ;  /* 0x0000000000017941 */ /* 0x000fea0003800000 */
.L_x_263:
        /* <DEDUP_REMOVED lines=13> */
.L_x_266:
[----:B------:R-:W-:Y:S05]  /*b5e0*/  BSYNC B1 ;  /* 0x0000000000017941 */ /* 0x000fea0003800000 */
.L_x_265:
        /* <DEDUP_REMOVED lines=10> */
.L_x_268:
[----:B------:R-:W-:Y:S05]  /*b690*/  BSYNC B1 ;  /* 0x0000000000017941 */ /* 0x000fea0003800000 */
.L_x_267:
        /* <DEDUP_REMOVED lines=10> */
.L_x_270:
[----:B------:R-:W-:Y:S05]  /*b740*/  BSYNC B1 ;  /* 0x0000000000017941 */ /* 0x000fea0003800000 */
.L_x_269:
[----:B------:R-:W3:Y:S01]  /*b750*/  LDL.LU R152, [R1+0x5dc] ;  /* 0x0005dc0001987983 */ /* 0x000ee20000300800 */
[----:B-----5:R-:W-:Y:S01]  /*b760*/  HADD2.F32 R23, -RZ, R22.H0_H0 ;  /* 0x20000016ff177230 */ /* 0x020fe20000004100 */
[----:B------:R-:W-:Y:S01]  /*b770*/  ISETP.GT.AND P3, PT, R3, 0xf0, PT ;  /* 0x000000f00300780c */ /* 0x000fe20003f64270 */
[----:B------:R-:W-:Y:S03]  /*b780*/  BSSY B1, `(.L_x_271) ;  /* 0x0000008000017945 */ /* 0x000fe60003800000 */
[----:B------:R-:W-:-:S04]  /*b790*/  FMUL R23, R23, R16 ;  /* 0x0000001017177220 */ /* 0x000fc80000400000 */
[----:B---3--:R-:W-:-:S05]  /*b7a0*/  FFMA R23, R152, R2, R23 ;  /* 0x0000000298177223 */ /* 0x008fca0000000017 */
[----:B------:R-:W-:-:S05]  /*b7b0*/  F2FP.F16.F32.PACK_AB R23, RZ, R23 ;  /* 0x00000017ff17723e */ /* 0x000fca00000000ff */
[----:B------:R3:W-:Y:S01]  /*b7c0*/  @P0 STG.E.U16 desc[UR36][R6.64+0x1d2], R23 ;  /* 0x0001d21706000986 */ /* 0x0007e2000c101524 */
[----:B------:R-:W-:-:S13]  /*b7d0*/  ISETP.GT.AND P0, PT, R0, RZ, P3 ;  /* 0x000000ff0000720c */ /* 0x000fda0001f04270 */
[----:B---3--:R-:W-:Y:S05]  /*b7e0*/  @!P0 BRA `(.L_x_272) ;  /* 0x0000000000048947 */ /* 0x008fea0003800000 */
[----:B------:R3:W5:Y:S02]  /*b7f0*/  LDG.E.LTC128B.U16 R22, desc[UR36][R14.64+0x1e0] ;  /* 0x0001e0240e167981 */ /* 0x000764000c1e1520 */
.L_x_272:
[----:B------:R-:W-:Y:S05]  /*b800*/  BSYNC B1 ;  /* 0x0000000000017941 */ /* 0x000fea0003800000 */
.L_x_271:
[----:B------:R-:W2:Y:S01]  /*b810*/  LDL.LU R152, [R1+0x5e0] ;  /* 0x0005e00001987983 */ /* 0x000ea20000300800 */
[----:B-----5:R-:W-:Y:S01]  /*b820*/  HADD2.F32 R23, -RZ, R22.H0_H0 ;  /* 0x20000016ff177230 */ /* 0x020fe20000004100 */
[----:B------:R-:W-:Y:S01]  /*b830*/  ISETP.GT.AND P2, PT, R3, 0xf1, PT ;  /* 0x000000f10300780c */ /* 0x000fe20003f44270 */
[----:B------:R-:W-:Y:S03]  /*b840*/  BSSY B1, `(.L_x_273) ;  /* 0x0000008000017945 */ /* 0x000fe60003800000 */
[----:B------:R-:W-:-:S04]  /*b850*/  FMUL R23, R23, R16 ;  /* 0x0000001017177220 */ /* 0x000fc80000400000 */
[----:B--2---:R-:W-:-:S05]  /*b860*/  FFMA R23, R152, R2, R23 ;  /* 0x0000000298177223 */ /* 0x004fca0000000017 */
[----:B------:R-:W-:-:S05]  /*b870*/  F2FP.F16.F32.PACK_AB R23, RZ, R23 ;  /* 0x00000017ff17723e */ /* 0x000fca00000000ff */
[----:B------:R2:W-:Y:S01]  /*b880*/  @P0 STG.E.U16 desc[UR36][R4.64+0x1e0], R23 ;  /* 0x0001e01704000986 */ /* 0x0005e2000c101524 */
[----:B------:R-:W-:-:S13]  /*b890*/  ISETP.GT.AND P0, PT, R0, RZ, P2 ;  /* 0x000000ff0000720c */ /* 0x000fda0001704270 */
[----:B--2---:R-:W-:Y:S05]  /*b8a0*/  @!P0 BRA `(.L_x_274) ;  /* 0x0000000000048947 */ /* 0x004fea0003800000 */
[----:B------:R2:W5:Y:S02]  /*b8b0*/  LDG.E.LTC128B.U16 R22, desc[UR36][R14.64+0x1e2] ;  /* 0x0001e2240e167981 */ /* 0x000564000c1e1520 */
.L_x_274:
[----:B------:R-:W-:Y:S05]  /*b8c0*/  BSYNC B1 ;  /* 0x0000000000017941 */ /* 0x000fea0003800000 */
.L_x_273:
        /* <DEDUP_REMOVED lines=10> */
.L_x_276:
[----:B------:R-:W-:Y:S05]  /*b970*/  BSYNC B1 ;  /* 0x0000000000017941 */ /* 0x000fea0003800000 */
.L_x_275:
        /* <DEDUP_REMOVED lines=10> */
.L_x_278:
[----:B------:R-:W-:Y:S05]  /*ba20*/  BSYNC B1 ;  /* 0x0000000000017941 */ /* 0x000fea0003800000 */
.L_x_277:
        /* <DEDUP_REMOVED lines=11> */
.L_x_280:
[----:B------:R-:W-:Y:S05]  /*bae0*/  BSYNC B1 ;  /* 0x0000000000017941 */ /* 0x000fea0003800000 */
.L_x_279:
[----:B------:R-:W2:Y:S01]  /*baf0*/  LDL.LU R152, [R1+0x5f0] ;  /* 0x0005f00001987983 */ /* 0x000ea20000300800 */
[----:B-----5:R-:W-:Y:S01]  /*bb00*/  HADD2.F32 R23, -RZ, R22.H0_H0 ;  /* 0x20000016ff177230 */ /* 0x020fe20000004100 */
[----:B------:R-:W-:Y:S04]  /*bb10*/  BSSY B1, `(.L_x_281) ;  /* 0x0000009000017945 */ /* 0x000fe80003800000 */
[----:B------:R-:W-:-:S04]  /*bb20*/  FMUL R23, R23, R16 ;  /* 0x0000001017177220 */ /* 0x000fc80000400000 */
[----:B--2---:R-:W-:-:S05]  /*bb30*/  FFMA R23, R152, R2, R23 ;  /* 0x0000000298177223 */ /* 0x004fca0000000017 */
[----:B------:R-:W-:-:S05]  /*bb40*/  F2FP.F16.F32.PACK_AB R23, RZ, R23 ;  /* 0x00000017ff17723e */ /* 0x000fca00000000ff */
[----:B------:R2:W-:Y:S01]  /*bb50*/  @P0 STG.E.U16 desc[UR36][R4.64+0x1f0], R23 ;  /* 0x0001f01704000986 */ /* 0x0005e2000c101524 */
[----:B------:R-:W-:-:S04]  /*bb60*/  ISETP.GT.AND P0, PT, R3, 0xf9, PT ;  /* 0x000000f90300780c */ /* 0x000fc80003f04270 */
[----:B------:R-:W-:-:S13]  /*bb70*/  ISETP.GT.AND P4, PT, R0, RZ, P0 ;  /* 0x000000ff0000720c */ /* 0x000fda0000784270 */
[----:B--2---:R-:W-:Y:S05]  /*bb80*/  @!P4 BRA `(.L_x_282) ;  /* 0x000000000004c947 */ /* 0x004fea0003800000 */
[----:B------:R2:W5:Y:S02]  /*bb90*/  LDG.E.LTC128B.U16 R22, desc[UR36][R14.64+0x1f2] ;  /* 0x0001f2240e167981 */ /* 0x000564000c1e1520 */
.L_x_282:
[----:B------:R-:W-:Y:S05]  /*bba0*/  BSYNC B1 ;  /* 0x0000000000017941 */ /* 0x000fea0003800000 */
.L_x_281:
        /* <DEDUP_REMOVED lines=10> */
.L_x_284:
[----:B------:R-:W-:Y:S05]  /*bc50*/  BSYNC B1 ;  /* 0x0000000000017941 */ /* 0x000fea0003800000 */
.L_x_283:
        /* <DEDUP_REMOVED lines=10> */
.L_x_286:
[----:B------:R-:W-:Y:S05]  /*bd00*/  BSYNC B1 ;  /* 0x0000000000017941 */ /* 0x000fea0003800000 */
.L_x_285:
[----:B------:R-:W3:Y:S01]  /*bd10*/  LDL.LU R154, [R1+0x5fc] ;  /* 0x0005fc00019a7983 */ /* 0x000ee20000300800 */
[----:B-----5:R-:W-:Y:S02]  /*bd20*/  HADD2.F32 R23, -RZ, R22.H0_H0 ;  /* 0x20000016ff177230 */ /* 0x020fe40000004100 */
[C---:B------:R-:W-:Y:S01]  /*bd30*/  IMAD.SHL.U32 R158, R20.reuse, 0x100, RZ ;  /* 0x00000100149e7824 */ /* 0x040fe200078e00ff */
[----:B------:R-:W-:Y:S01]  /*bd40*/  SHF.L.U64.HI R159, R20, 0x8, R21 ;  /* 0x00000008149f7819 */ /* 0x000fe20000010215 */
[----:B------:R-:W4:Y:S01]  /*bd50*/  LDL.LU R153, [R1+0x200] ;  /* 0x0002000001997983 */ /* 0x000f220000300800 */
[----:B------:R-:W-:Y:S01]  /*bd60*/  FMUL R23, R23, R16 ;  /* 0x0000001017177220 */ /* 0x000fe20000400000 */
[----:B------:R-:W-:-:S03]  /*bd70*/  PRMT R152, R22, 0x7610, R152 ;  /* 0x0000761016987816 */ /* 0x000fc60000000098 */
[----:B---3--:R-:W-:-:S05]  /*bd80*/  FFMA R23, R154, R2, R23 ;  /* 0x000000029a177223 */ /* 0x008fca0000000017 */
[----:B------:R-:W-:-:S05]  /*bd90*/  F2FP.F16.F32.PACK_AB R23, RZ, R23 ;  /* 0x00000017ff17723e */ /* 0x000fca00000000ff */
[----:B------:R3:W-:Y:S01]  /*bda0*/  @P4 STG.E.U16 desc[UR36][R6.64+0x1f2], R23 ;  /* 0x0001f21706004986 */ /* 0x0007e2000c101524 */
[----:B------:R-:W-:-:S05]  /*bdb0*/  IADD3 R20, P4, R158, R4, RZ ;  /* 0x000000049e147210 */ /* 0x000fca0007f9e0ff */
[----:B------:R-:W-:Y:S01]  /*bdc0*/  IMAD.X R21, R159, 0x1, R5, P4 ;  /* 0x000000019f157824 */ /* 0x000fe200020e0605 */
[----:B------:R-:W-:-:S13]  /*bdd0*/  ISETP.GT.AND P4, PT, R0, 0x80, P5 ;  /* 0x000000800000780c */ /* 0x000fda0002f84270 */
[----:B------:R-:W2:Y:S01]  /*bde0*/  @P4 LDG.E.LTC128B.U16 R152, desc[UR36][R168.64] ;  /* 0x00000024a8984981 */ /* 0x000ea2000c1e1520 */
[----:B------:R-:W-:Y:S01]  /*bdf0*/  BSSY B1, `(.L_x_287) ;  /* 0x000000a000017945 */ /* 0x000fe20003800000 */
[----:B--2---:R-:W-:-:S05]  /*be00*/  HADD2.F32 R22, -RZ, R152.H0_H0 ;  /* 0x20000098ff167230 */ /* 0x004fca0000004100 */
[----:B------:R-:W-:-:S04]  /*be10*/  FMUL R22, R22, R16 ;  /* 0x0000001016167220 */ /* 0x000fc80000400000 */
[----:B----4-:R-:W-:-:S05]  /*be20*/  FFMA R22, R153, R2, R22 ;  /* 0x0000000299167223 */ /* 0x010fca0000000016 */
[----:B------:R-:W-:-:S05]  /*be30*/  F2FP.F16.F32.PACK_AB R22, RZ, R22 ;  /* 0x00000016ff16723e */ /* 0x000fca00000000ff */
[----:B------:R3:W-:Y:S01]  /*be40*/  @P4 STG.E.U16 desc[UR36][R20.64], R22 ;  /* 0x0000001614004986 */ /* 0x0007e2000c101524 */
[----:B------:R-:W-:-:S04]  /*be50*/  LOP3.LUT P4, RZ, R17, 0x2, RZ, 0xc0, !PT ;  /* 0x0000000211ff7812 */ /* 0x000fc8000788c0ff */
[----:B------:R-:W-:-:S13]  /*be60*/  ISETP.GT.AND P4, PT, R0, 0x80, P4 ;  /* 0x000000800000780c */ /* 0x000fda0002784270 */
[----:B---3--:R-:W-:Y:S05]  /*be70*/  @!P4 BRA `(.L_x_288) ;  /* 0x000000000004c947 */ /* 0x008fea0003800000 */
[----:B------:R2:W5:Y:S02]  /*be80*/  LDG.E.LTC128B.U16 R152, desc[UR36][R10.64+0x2] ;  /* 0x000002240a987981 */ /* 0x000564000c1e1520 */
.L_x_288:
[----:B------:R-:W-:Y:S05]  /*be90*/  BSYNC B1 ;  /* 0x0000000000017941 */ /* 0x000fea0003800000 */
.L_x_287:
[----:B------:R-:W3:Y:S01]  /*bea0*/  LDL.LU R23, [R1+0x204] ;  /* 0x0002040001177983 */ /* 0x000ee20000300800 */
[----:B-----5:R-:W-:Y:S01]  /*beb0*/  HADD2.F32 R22, -RZ, R152.H0_H0 ;  /* 0x20000098ff167230 */ /* 0x020fe20000004100 */
[----:B------:R-:W-:Y:S01]  /*bec0*/  ISETP.GT.AND P5, PT, R0, 0x88, P5 ;  /* 0x000000880000780c */ /* 0x000fe20002fa4270 */
[----:B------:R-:W-:Y:S03]  /*bed0*/  BSSY B1, `(.L_x_289) ;  /* 0x0000009000017945 */ /* 0x000fe60003800000 */
[----:B------:R-:W-:-:S04]  /*bee0*/  FMUL R22, R22, R16 ;  /* 0x0000001016167220 */ /* 0x000fc80000400000 */
[----:B---3--:R-:W-:-:S05]  /*bef0*/  FFMA R22, R23, R2, R22 ;  /* 0x0000000217167223 */ /* 0x008fca0000000016 */
[----:B------:R-:W-:-:S05]  /*bf00*/  F2FP.F16.F32.PACK_AB R22, RZ, R22 ;  /* 0x00000016ff16723e */ /* 0x000fca00000000ff */
[----:B------:R3:W-:Y:S02]  /*bf10*/  @P4 STG.E.U16 desc[UR36][R20.64+0x2], R22 ;  /* 0x0000021614004986 */ /* 0x0007e4000c101524 */
[----:B---3--:R-:W-:-:S05]  /*bf20*/  IADD3 R22, P4, R20, R170, RZ ;  /* 0x000000aa14167210 */ /* 0x008fca0007f9e0ff */
[----:B------:R-:W-:Y:S01]  /*bf30*/  IMAD.X R23, R21, 0x1, R171, P4 ;  /* 0x0000000115177824 */ /* 0x000fe200020e06ab */
[----:B------:R-:W-:Y:S07]  /*bf40*/  @!P5 BRA `(.L_x_290) ;  /* 0x000000000004d947 */ /* 0x000fee0003800000 */
[----:B------:R3:W5:Y:S02]  /*bf50*/  LDG.E.LTC128B.U16 R152, desc[UR36][R156.64] ;  /* 0x000000249c987981 */ /* 0x000764000c1e1520 */
.L_x_290:
[----:B------:R-:W-:Y:S05]  /*bf60*/  BSYNC B1 ;  /* 0x0000000000017941 */ /* 0x000fea0003800000 */
.L_x_289:
[----:B------:R-:W4:Y:S01]  /*bf70*/  LDL.LU R154, [R1+0x208] ;  /* 0x00020800019a7983 */ /* 0x000f220000300800 */
[----:B-----5:R-:W-:Y:S01]  /*bf80*/  HADD2.F32 R153, -RZ, R152.H0_H0 ;  /* 0x20000098ff997230 */ /* 0x020fe20000004100 */
[----:B------:R-:W-:Y:S01]  /*bf90*/  LOP3.LUT P4, RZ, R17, 0x2, RZ, 0xc0, !PT ;  /* 0x0000000211ff7812 */ /* 0x000fe2000788c0ff */
[----:B------:R-:W-:Y:S03]  /*bfa0*/  BSSY B1, `(.L_x_291) ;  /* 0x0000008000017945 */ /* 0x000fe60003800000 */
[----:B------:R-:W-:Y:S01]  /*bfb0*/  FMUL R153, R153, R16 ;  /* 0x0000001099997220 */ /* 0x000fe20000400000 */
[----:B------:R-:W-:-:S03]  /*bfc0*/  ISETP.GT.AND P4, PT, R0, 0x88, P4 ;  /* 0x000000880000780c */ /* 0x000fc60002784270 */
[----:B----4-:R-:W-:-:S05]  /*bfd0*/  FFMA R153, R154, R2, R153 ;  /* 0x000000029a997223 */ /* 0x010fca0000000099 */
[----:B------:R-:W-:-:S05]  /*bfe0*/  F2FP.F16.F32.PACK_AB R153, RZ, R153 ;  /* 0x00000099ff99723e */ /* 0x000fca00000000ff */
[----:B------:R4:W-:Y:S01]  /*bff0*/  @P5 STG.E.U16 desc[UR36][R22.64], R153 ;  /* 0x0000009916005986 */ /* 0x0009e2000c101524 */
[----:B------:R-:W-:Y:S05]  /*c000*/  @!P4 BRA `(.L_x_292) ;  /* 0x000000000004c947 */ /* 0x000fea0003800000 */
[----:B------:R0:W5:Y:S02]  /*c010*/  LDG.E.LTC128B.U16 R152, desc[UR36][R8.64+0x2] ;  /* 0x0000022408987981 */ /* 0x000164000c1e1520 */
.L_x_292:
[----:B------:R-:W-:Y:S05]  /*c020*/  BSYNC B1 ;  /* 0x0000000000017941 */ /* 0x000fea0003800000 */
.L_x_291:
[----:B------:R-:W2:Y:S01]  /*c030*/  LDL.LU R154, [R1+0x20c] ;  /* 0x00020c00019a7983 */ /* 0x000ea20000300800 */
[----:B----45:R-:W-:Y:S01]  /*c040*/  HADD2.F32 R153, -RZ, R152.H0_H0 ;  /* 0x20000098ff997230 */ /* 0x030fe20000004100 */
[----:B------:R-:W-:Y:S01]  /*c050*/  LOP3.LUT P5, RZ, R17, 0x4, RZ, 0xc0, !PT ;  /* 0x0000000411ff7812 */ /* 0x000fe200078ac0ff */
[----:B------:R-:W-:Y:S03]  /*c060*/  BSSY B1, `(.L_x_293) ;  /* 0x0000008000017945 */ /* 0x000fe60003800000 */
[----:B------:R-:W-:-:S04]  /*c070*/  FMUL R153, R153, R16 ;  /* 0x0000001099997220 */ /* 0x000fc80000400000 */
[----:B--2---:R-:W-:-:S05]  /*c080*/  FFMA R153, R154, R2, R153 ;  /* 0x000000029a997223 */ /* 0x004fca0000000099 */
[----:B------:R-:W-:-:S05]  /*c090*/  F2FP.F16.F32.PACK_AB R153, RZ, R153 ;  /* 0x00000099ff99723e */ /* 0x000fca00000000ff */
[----:B------:R2:W-:Y:S01]  /*c0a0*/  @P4 STG.E.U16 desc[UR36][R22.64+0x2], R153 ;  /* 0x0000029916004986 */ /* 0x0005e2000c101524 */
[----:B------:R-:W-:-:S13]  /*c0b0*/  ISETP.GT.AND P4, PT, R0, 0x80, P5 ;  /* 0x000000800000780c */ /* 0x000fda0002f84270 */
[----:B--2---:R-:W-:Y:S05]  /*c0c0*/  @!P4 BRA `(.L_x_294) ;  /* 0x000000000004c947 */ /* 0x004fea0003800000 */
[----:B------:R2:W5:Y:S02]  /*c0d0*/  LDG.E.LTC128B.U16 R152, desc[UR36][R10.64+0x10] ;  /* 0x000010240a987981 */ /* 0x000564000c1e1520 */
.L_x_294:
[----:B------:R-:W-:Y:S05]  /*c0e0*/  BSYNC B1 ;  /* 0x0000000000017941 */ /* 0x000fea0003800000 */
.L_x_293:
[----:B------:R-:W4:Y:S01]  /*c0f0*/  LDL.LU R154, [R1+0x210] ;  /* 0x00021000019a7983 */ /* 0x000f220000300800 */
[----:B-----5:R-:W-:Y:S01]  /*c100*/  HADD2.F32 R153, -RZ, R152.H0_H0 ;  /* 0x20000098ff997230 */ /* 0x020fe20000004100 */
[----:B------:R-:W-:Y:S01]  /*c110*/  LOP3.LUT P5, RZ, R17, 0x8, RZ, 0xc0, !PT ;  /* 0x0000000811ff7812 */ /* 0x000fe200078ac0ff */
[----:B------:R-:W-:Y:S03]  /*c120*/  BSSY B1, `(.L_x_295) ;  /* 0x0000008000017945 */ /* 0x000fe60003800000 */
[----:B------:R-:W-:-:S04]  /*c130*/  FMUL R153, R153, R16 ;  /* 0x0000001099997220 */ /* 0x000fc80000400000 */
[----:B----4-:R-:W-:-:S05]  /*c140*/  FFMA R153, R154, R2, R153 ;  /* 0x000000029a997223 */ /* 0x010fca0000000099 */
[----:B------:R-:W-:-:S05]  /*c150*/  F2FP.F16.F32.PACK_AB R153, RZ, R153 ;  /* 0x00000099ff99723e */ /* 0x000fca00000000ff */
[----:B------:R4:W-:Y:S01]  /*c160*/  @P4 STG.E.U16 desc[UR36][R20.64+0x10], R153 ;  /* 0x0000109914004986 */ /* 0x0009e2000c101524 */
[----:B------:R-:W-:-:S13]  /*c170*/  ISETP.GT.AND P4, PT, R0, 0x80, P5 ;  /* 0x000000800000780c */ /* 0x000fda0002f84270 */
[----:B----4-:R-:W-:Y:S05]  /*c180*/  @!P4 BRA `(.L_x_296) ;  /* 0x000000000004c947 */ /* 0x010fea0003800000 */
[----:B------:R4:W5:Y:S02]  /*c190*/  LDG.E.LTC128B.U16 R152, desc[UR36][R10.64+0x12] ;  /* 0x000012240a987981 */ /* 0x000964000c1e1520 */
.L_x_296:
[----:B------:R-:W-:Y:S05]  /*c1a0*/  BSYNC B1 ;  /* 0x0000000000017941 */ /* 0x000fea0003800000 */
.L_x_295:
[----:B------:R-:W2:Y:S01]  /*c1b0*/  LDL.LU R154, [R1+0x214] ;  /* 0x00021400019a7983 */ /* 0x000ea20000300800 */
[----:B-----5:R-:W-:Y:S01]  /*c1c0*/  HADD2.F32 R153, -RZ, R152.H0_H0 ;  /* 0x20000098ff997230 */ /* 0x020fe20000004100 */
[----:B------:R-:W-:Y:S04]  /*c1d0*/  BSSY B1, `(.L_x_297) ;  /* 0x0000009000017945 */ /* 0x000fe80003800000 */
[----:B------:R-:W-:-:S04]  /*c1e0*/  FMUL R153, R153, R16 ;  /* 0x0000001099997220 */ /* 0x000fc80000400000 */
[----:B--2---:R-:W-:-:S05]  /*c1f0*/  FFMA R153, R154, R2, R153 ;  /* 0x000000029a997223 */ /* 0x004fca0000000099 */
[----:B------:R-:W-:-:S05]  /*c200*/  F2FP.F16.F32.PACK_AB R153, RZ, R153 ;  /* 0x00000099ff99723e */ /* 0x000fca00000000ff */
[----:B------:R2:W-:Y:S01]  /*c210*/  @P4 STG.E.U16 desc[UR36][R20.64+0x12], R153 ;  /* 0x0000129914004986 */ /* 0x0005e2000c101524 */
[----:B------:R-:W-:-:S04]  /*c220*/  LOP3.LUT P4, RZ, R17, 0x4, RZ, 0xc0, !PT ;  /* 0x0000000411ff7812 */ /* 0x000fc8000788c0ff */
[----:B------:R-:W-:-:S13]  /*c230*/  ISETP.GT.AND P4, PT, R0, 0x88, P4 ;  /* 0x000000880000780c */ /* 0x000fda0002784270 */
[----:B--2---:R-:W-:Y:S05]  /*c240*/  @!P4 BRA `(.L_x_298) ;  /* 0x000000000004c947 */ /* 0x004fea0003800000 */
[----:B------:R2:W5:Y:S02]  /*c250*/  LDG.E.LTC128B.U16 R152, desc[UR36][R8.64+0x10] ;  /* 0x0000102408987981 */ /* 0x000564000c1e1520 */
.L_x_298:
[----:B------:R-:W-:Y:S05]  /*c260*/  BSYNC B1 ;  /* 0x0000000000017941 */ /* 0x000fea0003800000 */
.L_x_297:
        /* <DEDUP_REMOVED lines=10> */
.L_x_300:
[----:B------:R-:W-:Y:S05]  /*c310*/  BSYNC B1 ;  /* 0x0000000000017941 */ /* 0x000fea0003800000 */
.L_x_299:
[----:B------:R-:W2:Y:S01]  /*c320*/  LDL.LU R154, [R1+0x21c] ;  /* 0x00021c00019a7983 */ /* 0x000ea20000300800 */
[----:B-----5:R-:W-:Y:S01]  /*c330*/  HADD2.F32 R153, -RZ, R152.H0_H0 ;  /* 0x20000098ff997230 */ /* 0x020fe20000004100 */
        /* <DEDUP_REMOVED lines=9> */
.L_x_302:
[----:B------:R-:W-:Y:S05]  /*c3d0*/  BSYNC B1 ;  /* 0x0000000000017941 */ /* 0x000fea0003800000 */
.L_x_301:
[----:B------:R-:W3:Y:S01]  /*c3e0*/  LDL.LU R154, [R1+0x220] ;  /* 0x00022000019a7983 */ /* 0x000ee20000300800 */
[----:B-----5:R-:W-:Y:S01]  /*c3f0*/  HADD2.F32 R153, -RZ, R152.H0_H0 ;  /* 0x20000098ff997230 */ /* 0x020fe20000004100 */
[----:B------:R-:W-:Y:S01]  /*c400*/  LOP3.LUT P5, RZ, R18, 0x4000000, RZ, 0xc0, !PT ;  /* 0x0400000012ff7812 */ /* 0x000fe200078ac0ff */
[----:B------:R-:W-:Y:S03]  /*c410*/  BSSY B1, `(.L_x_303) ;  /* 0x0000008000017945 */ /* 0x000fe60003800000 */
[----:B------:R-:W-:-:S04]  /*c420*/  FMUL R153, R153, R16 ;  /* 0x0000001099997220 */ /* 0x000fc80000400000 */
[----:B---3--:R-:W-:-:S05]  /*c430*/  FFMA R153, R154, R2, R153 ;  /* 0x000000029a997223 */ /* 0x008fca0000000099 */
[----:B------:R-:W-:-:S05]  /*c440*/  F2FP.F16.F32.PACK_AB R153, RZ, R153 ;  /* 0x00000099ff99723e */ /* 0x000fca00000000ff */
[----:B------:R3:W-:Y:S01]  /*c450*/  @P4 STG.E.U16 desc[UR36][R20.64+0x20], R153 ;  /* 0x0000209914004986 */ /* 0x0007e2000c101524 */
[----:B------:R-:W-:-:S13]  /*c460*/  ISETP.GT.AND P4, PT, R0, 0x80, P5 ;  /* 0x000000800000780c */ /* 0x000fda0002f84270 */
[----:B---3--:R-:W-:Y:S05]  /*c470*/  @!P4 BRA `(.L_x_304) ;  /* 0x000000000004c947 */ /* 0x008fea0003800000 */
[----:B------:R3:W5:Y:S02]  /*c480*/  LDG.E.LTC128B.U16 R152, desc[UR36][R10.64+0x22] ;  /* 0x000022240a987981 */ /* 0x000764000c1e1520 */
.L_x_304:
[----:B------:R-:W-:Y:S05]  /*c490*/  BSYNC B1 ;  /* 0x0000000000017941 */ /* 0x000fea0003800000 */
.L_x_303:
        /* <DEDUP_REMOVED lines=11> */
.L_x_306:
[----:B------:R-:W-:Y:S05]  /*c550*/  BSYNC B1 ;  /* 0x0000000000017941 */ /* 0x000fea0003800000 */
.L_x_305:
        /* <DEDUP_REMOVED lines=10> */
.L_x_308:
[----:B------:R-:W-:Y:S05]  /*c600*/  BSYNC B1 ;  /* 0x0000000000017941 */ /* 0x000fea0003800000 */
.L_x_307:
        /* <DEDUP_REMOVED lines=11> */
.L_x_310:
[----:B------:R-:W-:Y:S05]  /*c6c0*/  BSYNC B1 ;  /* 0x0000000000017941 */ /* 0x000fea0003800000 */
.L_x_309:
        /* <DEDUP_REMOVED lines=11> */
.L_x_312:
[----:B------:R-:W-:Y:S05]  /*c780*/  BSYNC B1 ;  /* 0x0000000000017941 */ /* 0x000fea0003800000 */
.L_x_311:
        /* <DEDUP_REMOVED lines=11> */
.L_x_314:
[----:B------:R-:W-:Y:S05]  /*c840*/  BSYNC B1 ;  /* 0x0000000000017941 */ /* 0x000fea0003800000 */
.L_x_313:
        /* <DEDUP_REMOVED lines=10> */
.L_x_316:
[----:B------:R-:W-:Y:S05]  /*c8f0*/  BSYNC B1 ;  /* 0x0000000000017941 */ /* 0x000fea0003800000 */
.L_x_315:
        /* <DEDUP_REMOVED lines=11> */
.L_x_318:
[----:B------:R-:W-:Y:S05]  /*c9b0*/  BSYNC B1 ;  /* 0x0000000000017941 */ /* 0x000fea0003800000 */
.L_x_317:
        /* <DEDUP_REMOVED lines=11> */
.L_x_320:
[----:B------:R-:W-:Y:S05]  /*ca70*/  BSYNC B1 ;  /* 0x0000000000017941 */ /* 0x000fea0003800000 */
.L_x_319:
        /* <DEDUP_REMOVED lines=11> */
.L_x_322:
[----:B------:R-:W-:Y:S05]  /*cb30*/  BSYNC B1 ;  /* 0x0000000000017941 */ /* 0x000fea0003800000 */
.L_x_321:
        /* <DEDUP_REMOVED lines=10> */
.L_x_324:
[----:B------:R-:W-:Y:S05]  /*cbe0*/  BSYNC B1 ;  /* 0x0000000000017941 */ /* 0x000fea0003800000 */
.L_x_323:
        /* <DEDUP_REMOVED lines=11> */
.L_x_326:
[----:B------:R-:W-:Y:S05]  /*cca0*/  BSYNC B1 ;  /* 0x0000000000017941 */ /* 0x000fea0003800000 */
.L_x_325:
        /* <DEDUP_REMOVED lines=11> */
.L_x_328:
[----:B------:R-:W-:Y:S05]  /*cd60*/  BSYNC B1 ;  /* 0x0000000000017941 */ /* 0x000fea0003800000 */
.L_x_327:
        /* <DEDUP_REMOVED lines=11> */
.L_x_330:
[----:B------:R-:W-:Y:S05]  /*ce20*/  BSYNC B1 ;  /* 0x0000000000017941 */ /* 0x000fea0003800000 */
.L_x_329:
        /* <DEDUP_REMOVED lines=10> */
.L_x_332:
[----:B------:R-:W-:Y:S05]  /*ced0*/  BSYNC B1 ;  /* 0x0000000000017941 */ /* 0x000fea0003800000 */
.L_x_331:
        /* <DEDUP_REMOVED lines=11> */
.L_x_334:
[----:B------:R-:W-:Y:S05]  /*cf90*/  BSYNC B1 ;  /* 0x0000000000017941 */ /* 0x000fea0003800000 */
.L_x_333:
        /* <DEDUP_REMOVED lines=11> */
.L_x_336:
[----:B------:R-:W-:Y:S05]  /*d050*/  BSYNC B1 ;  /* 0x0000000000017941 */ /* 0x000fea0003800000 */
.L_x_335:
        /* <DEDUP_REMOVED lines=11> */
.L_x_338:
[----:B------:R-:W-:Y:S05]  /*d110*/  BSYNC B1 ;  /* 0x0000000000017941 */ /* 0x000fea0003800000 */
.L_x_337:
        /* <DEDUP_REMOVED lines=10> */
.L_x_340:
[----:B------:R-:W-:Y:S05]  /*d1c0*/  BSYNC B1 ;  /* 0x0000000000017941 */ /* 0x000fea0003800000 */
.L_x_339:
        /* <DEDUP_REMOVED lines=11> */
.L_x_342:
[----:B------:R-:W-:Y:S05]  /*d280*/  BSYNC B1 ;  /* 0x0000000000017941 */ /* 0x000fea0003800000 */
.L_x_341:
        /* <DEDUP_REMOVED lines=11> */
.L_x_344:
[----:B------:R-:W-:Y:S05]  /*d340*/  BSYNC B1 ;  /* 0x0000000000017941 */ /* 0x000fea0003800000 */
.L_x_343:
        /* <DEDUP_REMOVED lines=11> */
.L_x_346:
[----:B------:R-:W-:Y:S05]  /*d400*/  BSYNC B1 ;  /* 0x0000000000017941 */ /* 0x000fea0003800000 */
.L_x_345:
        /* <DEDUP_REMOVED lines=10> */
.L_x_348:
[----:B------:R-:W-:Y:S05]  /*d4b0*/  BSYNC B1 ;  /* 0x0000000000017941 */ /* 0x000fea0003800000 */
.L_x_347:
        /* <DEDUP_REMOVED lines=11> */
.L_x_350:
[----:B------:R-:W-:Y:S05]  /*d570*/  BSYNC B1 ;  /* 0x0000000000017941 */ /* 0x000fea0003800000 */
.L_x_349:
        /* <DEDUP_REMOVED lines=11> */
.L_x_352:
[----:B------:R-:W-:Y:S05]  /*d630*/  BSYNC B1 ;  /* 0x0000000000017941 */ /* 0x000fea0003800000 */
.L_x_351:
        /* <DEDUP_REMOVED lines=11> */
.L_x_354:
[----:B------:R-:W-:Y:S05]  /*d6f0*/  BSYNC B1 ;  /* 0x0000000000017941 */ /* 0x000fea0003800000 */
.L_x_353:
        /* <DEDUP_REMOVED lines=10> */
.L_x_356:
[----:B------:R-:W-:Y:S05]  /*d7a0*/  BSYNC B1 ;  /* 0x0000000000017941 */ /* 0x000fea0003800000 */
.L_x_355:
        /* <DEDUP_REMOVED lines=11> */
.L_x_358:
[----:B------:R-:W-:Y:S05]  /*d860*/  BSYNC B1 ;  /* 0x0000000000017941 */ /* 0x000fea0003800000 */
.L_x_357:
        /* <DEDUP_REMOVED lines=11> */
.L_x_360:
[----:B------:R-:W-:Y:S05]  /*d920*/  BSYNC B1 ;  /* 0x0000000000017941 */ /* 0x000fea0003800000 */
.L_x_359:
        /* <DEDUP_REMOVED lines=11> */
.L_x_362:
[----:B------:R-:W-:Y:S05]  /*d9e0*/  BSYNC B1 ;  /* 0x0000000000017941 */ /* 0x000fea0003800000 */
.L_x_361:
        /* <DEDUP_REMOVED lines=10> */
.L_x_364:
[----:B------:R-:W-:Y:S05]  /*da90*/  BSYNC B1 ;  /* 0x0000000000017941 */ /* 0x000fea0003800000 */
.L_x_363:
        /* <DEDUP_REMOVED lines=11> */
.L_x_366:
[----:B------:R-:W-:Y:S05]  /*db50*/  BSYNC B1 ;  /* 0x0000000000017941 */ /* 0x000fea0003800000 */
.L_x_365:
        /* <DEDUP_REMOVED lines=11> */
.L_x_368:
[----:B------:R-:W-:Y:S05]  /*dc10*/  BSYNC B1 ;  /* 0x0000000000017941 */ /* 0x000fea0003800000 */
.L_x_367:
        /* <DEDUP_REMOVED lines=11> */
.L_x_370:
[----:B------:R-:W-:Y:S05]  /*dcd0*/  BSYNC B1 ;  /* 0x0000000000017941 */ /* 0x000fea0003800000 */
.L_x_369:
        /* <DEDUP_REMOVED lines=10> */
.L_x_372:
[----:B------:R-:W-:Y:S05]  /*dd80*/  BSYNC B1 ;  /* 0x0000000000017941 */ /* 0x000fea0003800000 */
.L_x_371:
        /* <DEDUP_REMOVED lines=11> */
.L_x_374:
[----:B------:R-:W-:Y:S05]  /*de40*/  BSYNC B1 ;  /* 0x0000000000017941 */ /* 0x000fea0003800000 */
.L_x_373:
        /* <DEDUP_REMOVED lines=11> */
.L_x_376:
[----:B------:R-:W-:Y:S05]  /*df00*/  BSYNC B1 ;  /* 0x0000000000017941 */ /* 0x000fea0003800000 */
.L_x_375:
        /* <DEDUP_REMOVED lines=11> */
.L_x_378:
[----:B------:R-:W-:Y:S05]  /*dfc0*/  BSYNC B1 ;  /* 0x0000000000017941 */ /* 0x000fea0003800000 */
.L_x_377:
        /* <DEDUP_REMOVED lines=10> */
.L_x_380:
[----:B------:R-:W-:Y:S05]  /*e070*/  BSYNC B1 ;  /* 0x0000000000017941 */ /* 0x000fea0003800000 */
.L_x_379:
        /* <DEDUP_REMOVED lines=11> */
.L_x_382:
[----:B------:R-:W-:Y:S05]  /*e130*/  BSYNC B1 ;  /* 0x0000000000017941 */ /* 0x000fea0003800000 */
.L_x_381:
        /* <DEDUP_REMOVED lines=11> */
.L_x_384:
[----:B------:R-:W-:Y:S05]  /*e1f0*/  BSYNC B1 ;  /* 0x0000000000017941 */ /* 0x000fea0003800000 */
.L_x_383:
        /* <DEDUP_REMOVED lines=11> */
.L_x_386:
[----:B------:R-:W-:Y:S05]  /*e2b0*/  BSYNC B1 ;  /* 0x0000000000017941 */ /* 0x000fea0003800000 */
.L_x_385:
        /* <DEDUP_REMOVED lines=10> */
.L_x_388:
[----:B------:R-:W-:Y:S05]  /*e360*/  BSYNC B1 ;  /* 0x0000000000017941 */ /* 0x000fea0003800000 */
.L_x_387:
        /* <DEDUP_REMOVED lines=11> */
.L_x_390:
[----:B------:R-:W-:Y:S05]  /*e420*/  BSYNC B1 ;  /* 0x0000000000017941 */ /* 0x000fea0003800000 */
.L_x_389:
        /* <DEDUP_REMOVED lines=11> */
.L_x_392:
[----:B------:R-:W-:Y:S05]  /*e4e0*/  BSYNC B1 ;  /* 0x0000000000017941 */ /* 0x000fea0003800000 */
.L_x_391:
        /* <DEDUP_REMOVED lines=11> */
.L_x_394:
[----:B------:R-:W-:Y:S05]  /*e5a0*/  BSYNC B1 ;  /* 0x0000000000017941 */ /* 0x000fea0003800000 */
.L_x_393:
        /* <DEDUP_REMOVED lines=10> */
.L_x_396:
[----:B------:R-:W-:Y:S05]  /*e650*/  BSYNC B1 ;  /* 0x0000000000017941 */ /* 0x000fea0003800000 */
.L_x_395:
        /* <DEDUP_REMOVED lines=11> */
.L_x_398:
[----:B------:R-:W-:Y:S05]  /*e710*/  BSYNC B1 ;  /* 0x0000000000017941 */ /* 0x000fea0003800000 */
.L_x_397:
        /* <DEDUP_REMOVED lines=11> */
.L_x_400:
[----:B------:R-:W-:Y:S05]  /*e7d0*/  BSYNC B1 ;  /* 0x0000000000017941 */ /* 0x000fea0003800000 */
.L_x_399:
        /* <DEDUP_REMOVED lines=11> */
.L_x_402:
[----:B------:R-:W-:Y:S05]  /*e890*/  BSYNC B1 ;  /* 0x0000000000017941 */ /* 0x000fea0003800000 */
.L_x_401:
        /* <DEDUP_REMOVED lines=10> */
.L_x_404:
[----:B------:R-:W-:Y:S05]  /*e940*/  BSYNC B1 ;  /* 0x0000000000017941 */ /* 0x000fea0003800000 */
.L_x_403:
        /* <DEDUP_REMOVED lines=11> */
.L_x_406:
[----:B------:R-:W-:Y:S05]  /*ea00*/  BSYNC B1 ;  /* 0x0000000000017941 */ /* 0x000fea0003800000 */
.L_x_405:
        /* <DEDUP_REMOVED lines=11> */
.L_x_408:
[----:B------:R-:W-:Y:S05]  /*eac0*/  BSYNC B1 ;  /* 0x0000000000017941 */ /* 0x000fea0003800000 */
.L_x_407:
        /* <DEDUP_REMOVED lines=11> */
.L_x_410:
[----:B------:R-:W-:Y:S05]  /*eb80*/  BSYNC B1 ;  /* 0x0000000000017941 */ /* 0x000fea0003800000 */
.L_x_409:
        /* <DEDUP_REMOVED lines=10> */
.L_x_412:
[----:B------:R-:W-:Y:S05]  /*ec30*/  BSYNC B1 ;  /* 0x0000000000017941 */ /* 0x000fea0003800000 */
.L_x_411:
        /* <DEDUP_REMOVED lines=11> */
.L_x_414:
[----:B------:R-:W-:Y:S05]  /*ecf0*/  BSYNC B1 ;  /* 0x0000000000017941 */ /* 0x000fea0003800000 */
.L_x_413:
        /* <DEDUP_REMOVED lines=11> */
.L_x_416:
[----:B------:R-:W-:Y:S05]  /*edb0*/  BSYNC B1 ;  /* 0x0000000000017941 */ /* 0x000fea0003800000 */
.L_x_415:
        /* <DEDUP_REMOVED lines=11> */
.L_x_418:
[----:B------:R-:W-:Y:S05]  /*ee70*/  BSYNC B1 ;  /* 0x0000000000017941 */ /* 0x000fea0003800000 */
.L_x_417:
        /* <DEDUP_REMOVED lines=10> */
.L_x_420:
[----:B------:R-:W-:Y:S05]  /*ef20*/  BSYNC B1 ;  /* 0x0000000000017941 */ /* 0x000fea0003800000 */
.L_x_419:
        /* <DEDUP_REMOVED lines=11> */
.L_x_422:
[----:B------:R-:W-:Y:S05]  /*efe0*/  BSYNC B1 ;  /* 0x0000000000017941 */ /* 0x000fea0003800000 */
.L_x_421:
        /* <DEDUP_REMOVED lines=11> */
.L_x_424:
[----:B------:R-:W-:Y:S05]  /*f0a0*/  BSYNC B1 ;  /* 0x0000000000017941 */ /* 0x000fea0003800000 */
.L_x_423:
        /* <DEDUP_REMOVED lines=11> */
.L_x_426:
[----:B------:R-:W-:Y:S05]  /*f160*/  BSYNC B1 ;  /* 0x0000000000017941 */ /* 0x000fea0003800000 */
.L_x_425:
        /* <DEDUP_REMOVED lines=10> */
.L_x_428:
[----:B------:R-:W-:Y:S05]  /*f210*/  BSYNC B1 ;  /* 0x0000000000017941 */ /* 0x000fea0003800000 */
.L_x_427:
        /* <DEDUP_REMOVED lines=11> */
.L_x_430:
[----:B------:R-:W-:Y:S05]  /*f2d0*/  BSYNC B1 ;  /* 0x0000000000017941 */ /* 0x000fea0003800000 */
.L_x_429:
        /* <DEDUP_REMOVED lines=11> */
.L_x_432:
[----:B------:R-:W-:Y:S05]  /*f390*/  BSYNC B1 ;  /* 0x0000000000017941 */ /* 0x000fea0003800000 */
.L_x_431:
        /* <DEDUP_REMOVED lines=11> */
.L_x_434:
[----:B------:R-:W-:Y:S05]  /*f450*/  BSYNC B1 ;  /* 0x0000000000017941 */ /* 0x000fea0003800000 */
.L_x_433:
        /* <DEDUP_REMOVED lines=10> */
.L_x_436:
[----:B------:R-:W-:Y:S05]  /*f500*/  BSYNC B1 ;  /* 0x0000000000017941 */ /* 0x000fea0003800000 */
.L_x_435:
        /* <DEDUP_REMOVED lines=11> */
.L_x_438:
[----:B------:R-:W-:Y:S05]  /*f5c0*/  BSYNC B1 ;  /* 0x0000000000017941 */ /* 0x000fea0003800000 */
.L_x_437:
        /* <DEDUP_REMOVED lines=11> */
.L_x_440:
[----:B------:R-:W-:Y:S05]  /*f680*/  BSYNC B1 ;  /* 0x0000000000017941 */ /* 0x000fea0003800000 */
.L_x_439:
        /* <DEDUP_REMOVED lines=11> */
.L_x_442:
[----:B------:R-:W-:Y:S05]  /*f740*/  BSYNC B1 ;  /* 0x0000000000017941 */ /* 0x000fea0003800000 */
.L_x_441:
        /* <DEDUP_REMOVED lines=10> */
.L_x_444:
[----:B------:R-:W-:Y:S05]  /*f7f0*/  BSYNC B1 ;  /* 0x0000000000017941 */ /* 0x000fea0003800000 */
.L_x_443:
        /* <DEDUP_REMOVED lines=11> */
.L_x_446:
[----:B------:R-:W-:Y:S05]  /*f8b0*/  BSYNC B1 ;  /* 0x0000000000017941 */ /* 0x000fea0003800000 */
.L_x_445:
        /* <DEDUP_REMOVED lines=11> */
.L_x_448:
[----:B------:R-:W-:Y:S05]  /*f970*/  BSYNC B1 ;  /* 0x0000000000017941 */ /* 0x000fea0003800000 */
.L_x_447:
        /* <DEDUP_REMOVED lines=11> */
.L_x_450:
[----:B------:R-:W-:Y:S05]  /*fa30*/  BSYNC B1 ;  /* 0x0000000000017941 */ /* 0x000fea0003800000 */
.L_x_449:
        /* <DEDUP_REMOVED lines=10> */
.L_x_452:
[----:B------:R-:W-:Y:S05]  /*fae0*/  BSYNC B1 ;  /* 0x0000000000017941 */ /* 0x000fea0003800000 */
.L_x_451:
        /* <DEDUP_REMOVED lines=11> */
.L_x_454:
[----:B------:R-:W-:Y:S05]  /*fba0*/  BSYNC B1 ;  /* 0x0000000000017941 */ /* 0x000fea0003800000 */
.L_x_453:
        /* <DEDUP_REMOVED lines=11> */
.L_x_456:
[----:B------:R-:W-:Y:S05]  /*fc60*/  BSYNC B1 ;  /* 0x0000000000017941 */ /* 0x000fea0003800000 */
.L_x_455:
        /* <DEDUP_REMOVED lines=11> */
.L_x_458:
[----:B------:R-:W-:Y:S05]  /*fd20*/  BSYNC B1 ;  /* 0x0000000000017941 */ /* 0x000fea0003800000 */
.L_x_457:
        /* <DEDUP_REMOVED lines=10> */
.L_x_460:
[----:B------:R-:W-:Y:S05]  /*fdd0*/  BSYNC B1 ;  /* 0x0000000000017941 */ /* 0x000fea0003800000 */
.L_x_459:
        /* <DEDUP_REMOVED lines=11> */
.L_x_462:
[----:B------:R-:W-:Y:S05]  /*fe90*/  BSYNC B1 ;  /* 0x0000000000017941 */ /* 0x000fea0003800000 */
.L_x_461:
        /* <DEDUP_REMOVED lines=11> */
.L_x_464:
[----:B------:R-:W-:Y:S05]  /*ff50*/  BSYNC B1 ;  /* 0x0000000000017941 */ /* 0x000fea0003800000 */
.L_x_463:
        /* <DEDUP_REMOVED lines=11> */
.L_x_466:
[----:B------:R-:W-:Y:S05]  /*10010*/  BSYNC B1 ;  /* 0x0000000000017941 */ /* 0x000fea0003800000 */
.L_x_465:
        /* <DEDUP_REMOVED lines=10> */
.L_x_468:
[----:B------:R-:W-:Y:S05]  /*100c0*/  BSYNC B1 ;  /* 0x0000000000017941 */ /* 0x000fea0003800000 */
.L_x_467:
        /* <DEDUP_REMOVED lines=11> */
.L_x_470:
[----:B------:R-:W-:Y:S05]  /*10180*/  BSYNC B1 ;  /* 0x0000000000017941 */ /* 0x000fea0003800000 */
.L_x_469:
        /* <DEDUP_REMOVED lines=11> */
.L_x_472:
[----:B------:R-:W-:Y:S05]  /*10240*/  BSYNC B1 ;  /* 0x0000000000017941 */ /* 0x000fea0003800000 */
.L_x_471:
        /* <DEDUP_REMOVED lines=11> */
.L_x_474:
[----:B------:R-:W-:Y:S05]  /*10300*/  BSYNC B1 ;  /* 0x0000000000017941 */ /* 0x000fea0003800000 */
.L_x_473:
        /* <DEDUP_REMOVED lines=10> */
.L_x_476:
[----:B------:R-:W-:Y:S05]  /*103b0*/  BSYNC B1 ;  /* 0x0000000000017941 */ /* 0x000fea0003800000 */
.L_x_475:
        /* <DEDUP_REMOVED lines=11> */
.L_x_478:
[----:B------:R-:W-:Y:S05]  /*10470*/  BSYNC B1 ;  /* 0x0000000000017941 */ /* 0x000fea0003800000 */
.L_x_477:
        /* <DEDUP_REMOVED lines=11> */
.L_x_480:
[----:B------:R-:W-:Y:S05]  /*10530*/  BSYNC B1 ;  /* 0x0000000000017941 */ /* 0x000fea0003800000 */
.L_x_479:
        /* <DEDUP_REMOVED lines=11> */
.L_x_482:
[----:B------:R-:W-:Y:S05]  /*105f0*/  BSYNC B1 ;  /* 0x0000000000017941 */ /* 0x000fea0003800000 */
.L_x_481:
        /* <DEDUP_REMOVED lines=10> */
.L_x_484:
[----:B------:R-:W-:Y:S05]  /*106a0*/  BSYNC B1 ;  /* 0x0000000000017941 */ /* 0x000fea0003800000 */
.L_x_483:
        /* <DEDUP_REMOVED lines=11> */
.L_x_486:
[----:B------:R-:W-:Y:S05]  /*10760*/  BSYNC B1 ;  /* 0x0000000000017941 */ /* 0x000fea0003800000 */
.L_x_485:
        /* <DEDUP_REMOVED lines=11> */
.L_x_488:
[----:B------:R-:W-:Y:S05]  /*10820*/  BSYNC B1 ;  /* 0x0000000000017941 */ /* 0x000fea0003800000 */
.L_x_487:
        /* <DEDUP_REMOVED lines=11> */
.L_x_490:
[----:B------:R-:W-:Y:S05]  /*108e0*/  BSYNC B1 ;  /* 0x0000000000017941 */ /* 0x000fea0003800000 */
.L_x_489:
        /* <DEDUP_REMOVED lines=10> */
.L_x_492:
[----:B------:R-:W-:Y:S05]  /*10990*/  BSYNC B1 ;  /* 0x0000000000017941 */ /* 0x000fea0003800000 */
.L_x_491:
        /* <DEDUP_REMOVED lines=11> */
.L_x_494:
[----:B------:R-:W-:Y:S05]  /*10a50*/  BSYNC B1 ;  /* 0x0000000000017941 */ /* 0x000fea0003800000 */
.L_x_493:
        /* <DEDUP_REMOVED lines=11> */
.L_x_496:
[----:B------:R-:W-:Y:S05]  /*10b10*/  BSYNC B1 ;  /* 0x0000000000017941 */ /* 0x000fea0003800000 */
.L_x_495:
        /* <DEDUP_REMOVED lines=11> */
.L_x_498:
[----:B------:R-:W-:Y:S05]  /*10bd0*/  BSYNC B1 ;  /* 0x0000000000017941 */ /* 0x000fea0003800000 */
.L_x_497:
        /* <DEDUP_REMOVED lines=10> */
.L_x_500:
[----:B------:R-:W-:Y:S05]  /*10c80*/  BSYNC B1 ;  /* 0x0000000000017941 */ /* 0x000fea0003800000 */
.L_x_499:
        /* <DEDUP_REMOVED lines=11> */
.L_x_502:
[----:B------:R-:W-:Y:S05]  /*10d40*/  BSYNC B1 ;  /* 0x0000000000017941 */ /* 0x000fea0003800000 */
.L_x_501:
        /* <DEDUP_REMOVED lines=11> */
.L_x_504:
[----:B------:R-:W-:Y:S05]  /*10e00*/  BSYNC B1 ;  /* 0x0000000000017941 */ /* 0x000fea0003800000 */
.L_x_503:
        /* <DEDUP_REMOVED lines=11> */
.L_x_506:
[----:B------:R-:W-:Y:S05]  /*10ec0*/  BSYNC B1 ;  /* 0x0000000000017941 */ /* 0x000fea0003800000 */
.L_x_505:
        /* <DEDUP_REMOVED lines=10> */
.L_x_508:
[----:B------:R-:W-:Y:S05]  /*10f70*/  BSYNC B1 ;  /* 0x0000000000017941 */ /* 0x000fea0003800000 */
.L_x_507:
        /* <DEDUP_REMOVED lines=11> */
.L_x_510:
[----:B------:R-:W-:Y:S05]  /*11030*/  BSYNC B1 ;  /* 0x0000000000017941 */ /* 0x000fea0003800000 */
.L_x_509:
        /* <DEDUP_REMOVED lines=11> */
.L_x_512:
[----:B------:R-:W-:Y:S05]  /*110f0*/  BSYNC B1 ;  /* 0x0000000000017941 */ /* 0x000fea0003800000 */
.L_x_511:
        /* <DEDUP_REMOVED lines=11> */
.L_x_514:
[----:B------:R-:W-:Y:S05]  /*111b0*/  BSYNC B1 ;  /* 0x0000000000017941 */ /* 0x000fea0003800000 */
.L_x_513:
        /* <DEDUP_REMOVED lines=10> */
.L_x_516:
[----:B------:R-:W-:Y:S05]  /*11260*/  BSYNC B1 ;  /* 0x0000000000017941 */ /* 0x000fea0003800000 */
.L_x_515:
        /* <DEDUP_REMOVED lines=11> */
.L_x_518:
[----:B------:R-:W-:Y:S05]  /*11320*/  BSYNC B1 ;  /* 0x0000000000017941 */ /* 0x000fea0003800000 */
.L_x_517:
        /* <DEDUP_REMOVED lines=10> */
.L_x_520:
[----:B------:R-:W-:Y:S05]  /*113d0*/  BSYNC B1 ;  /* 0x0000000000017941 */ /* 0x000fea0003800000 */
.L_x_519:
        /* <DEDUP_REMOVED lines=10> */
.L_x_522:
[----:B------:R-:W-:Y:S05]  /*11480*/  BSYNC B1 ;  /* 0x0000000000017941 */ /* 0x000fea0003800000 */
.L_x_521:
[----:B------:R-:W3:Y:S01]  /*11490*/  LDL.LU R154, [R1+0x3d8] ;  /* 0x0003d800019a7983 */ /* 0x000ee20000300800 */
[----:B-----5:R-:W-:Y:S01]  /*114a0*/  HADD2.F32 R153, -RZ, R152.H0_H0 ;  /* 0x20000098ff997230 */ /* 0x020fe20000004100 */
        /* <DEDUP_REMOVED lines=8> */
.L_x_524:
[----:B------:R-:W-:Y:S05]  /*11530*/  BSYNC B1 ;  /* 0x0000000000017941 */ /* 0x000fea0003800000 */
.L_x_523:
[----:B------:R-:W2:Y:S01]  /*11540*/  LDL.LU R154, [R1+0x3dc] ;  /* 0x0003dc00019a7983 */ /* 0x000ea20000300800 */
[----:B---3-5:R-:W-:Y:S01]  /*11550*/  HADD2.F32 R153, -RZ, R152.H0_H0 ;  /* 0x20000098ff997230 */ /* 0x028fe20000004100 */
        /* <DEDUP_REMOVED lines=8> */
.L_x_526:
[----:B------:R-:W-:Y:S05]  /*115e0*/  BSYNC B1 ;  /* 0x0000000000017941 */ /* 0x000fea0003800000 */
.L_x_525:
[----:B------:R-:W4:Y:S01]  /*115f0*/  LDL.LU R154, [R1+0x3e0] ;  /* 0x0003e000019a7983 */ /* 0x000f220000300800 */
[----:B--2--5:R-:W-:Y:S01]  /*11600*/  HADD2.F32 R153, -RZ, R152.H0_H0 ;  /* 0x20000098ff997230 */ /* 0x024fe20000004100 */
[----:B------:R-:W-:Y:S01]  /*11610*/  ISETP.GT.AND P5, PT, R0, 0x80, P2 ;  /* 0x000000800000780c */ /* 0x000fe200017a4270 */
[----:B------:R-:W-:Y:S03]  /*11620*/  BSSY B1, `(.L_x_527) ;  /* 0x0000007000017945 */ /* 0x000fe60003800000 */
[----:B------:R-:W-:-:S04]  /*11630*/  FMUL R153, R153, R16 ;  /* 0x0000001099997220 */ /* 0x000fc80000400000 */
[----:B----4-:R-:W-:-:S05]  /*11640*/  FFMA R153, R154, R2, R153 ;  /* 0x000000029a997223 */ /* 0x010fca0000000099 */
[----:B------:R-:W-:-:S05]  /*11650*/  F2FP.F16.F32.PACK_AB R153, RZ, R153 ;  /* 0x00000099ff99723e */ /* 0x000fca00000000ff */
[----:B------:R2:W-:Y:S01]  /*11660*/  @P4 STG.E.U16 desc[UR36][R20.64+0x1e0], R153 ;  /* 0x0001e09914004986 */ /* 0x0005e2000c101524 */
[----:B------:R-:W-:Y:S05]  /*11670*/  @!P5 BRA `(.L_x_528) ;  /* 0x000000000004d947 */ /* 0x000fea0003800000 */
[----:B------:R4:W5:Y:S02]  /*11680*/  LDG.E.LTC128B.U16 R152, desc[UR36][R10.64+0x1e2] ;  /* 0x0001e2240a987981 */ /* 0x000964000c1e1520 */
.L_x_528:
[----:B------:R-:W-:Y:S05]  /*11690*/  BSYNC B1 ;  /* 0x0000000000017941 */ /* 0x000fea0003800000 */
.L_x_527:
[----:B------:R-:W3:Y:S01]  /*116a0*/  LDL.LU R154, [R1+0x3e4] ;  /* 0x0003e400019a7983 */ /* 0x000ee20000300800 */
[----:B--2--5:R-:W-:Y:S01]  /*116b0*/  HADD2.F32 R153, -RZ, R152.H0_H0 ;  /* 0x20000098ff997230 */ /* 0x024fe20000004100 */
        /* <DEDUP_REMOVED lines=8> */
.L_x_530:
[----:B------:R-:W-:Y:S05]  /*11740*/  BSYNC B1 ;  /* 0x0000000000017941 */ /* 0x000fea0003800000 */
.L_x_529:
        /* <DEDUP_REMOVED lines=10> */
.L_x_532:
[----:B------:R-:W-:Y:S05]  /*117f0*/  BSYNC B1 ;  /* 0x0000000000017941 */ /* 0x000fea0003800000 */
.L_x_531:
        /* <DEDUP_REMOVED lines=10> */
.L_x_534:
[----:B------:R-:W-:Y:S05]  /*118a0*/  BSYNC B1 ;  /* 0x0000000000017941 */ /* 0x000fea0003800000 */
.L_x_533:
        /* <DEDUP_REMOVED lines=10> */
.L_x_536:
[----:B------:R-:W-:Y:S05]  /*11950*/  BSYNC B1 ;  /* 0x0000000000017941 */ /* 0x000fea0003800000 */
.L_x_535:
        /* <DEDUP_REMOVED lines=10> */
.L_x_538:
[----:B------:R-:W-:Y:S05]  /*11a00*/  BSYNC B1 ;  /* 0x0000000000017941 */ /* 0x000fea0003800000 */
.L_x_537:
        /* <DEDUP_REMOVED lines=10> */
.L_x_540:
[----:B------:R-:W-:Y:S05]  /*11ab0*/  BSYNC B1 ;  /* 0x0000000000017941 */ /* 0x000fea0003800000 */
.L_x_539:
[----:B------:R-:W3:Y:S01]  /*11ac0*/  LDL.LU R154, [R1+0x3fc] ;  /* 0x0003fc00019a7983 */ /* 0x000ee20000300800 */
[----:B--2--5:R-:W-:Y:S01]  /*11ad0*/  HADD2.F32 R153, -RZ, R152.H0_H0 ;  /* 0x20000098ff997230 */ /* 0x024fe20000004100 */
[----:B------:R-:W-:Y:S01]  /*11ae0*/  ISETP.GT.AND P3, PT, R3, 0x100, PT ;  /* 0x000001000300780c */ /* 0x000fe20003f64270 */
[----:B------:R-:W-:Y:S01]  /*11af0*/  @P0 IMAD.MOV.U32 R155, RZ, RZ, R23 ;  /* 0x000000ffff9b0224 */ /* 0x000fe200078e0017 */
[----:B------:R-:W-:Y:S01]  /*11b00*/  LOP3.LUT R17, R17, 0xfffffffe, RZ, 0xc0, !PT ;  /* 0xfffffffe11117812 */ /* 0x000fe200078ec0ff */
[----:B------:R-:W-:Y:S01]  /*11b10*/  BSSY B1, `(.L_x_541) ;  /* 0x000000b000017945 */ /* 0x000fe20003800000 */
[----:B------:R-:W-:Y:S01]  /*11b20*/  FMUL R153, R153, R16 ;  /* 0x0000001099997220 */ /* 0x000fe20000400000 */
[----:B------:R-:W-:-:S08]  /*11b30*/  ISETP.GT.AND P1, PT, R0, RZ, P3 ;  /* 0x000000ff0000720c */ /* 0x000fd00001f24270 */
[----:B------:R-:W-:Y:S01]  /*11b40*/  @P3 LOP3.LUT R17, R17, 0x1, RZ, 0xfc, !PT ;  /* 0x0000000111113812 */ /* 0x000fe200078efcff */
[----:B---3--:R-:W-:Y:S01]  /*11b50*/  FFMA R153, R154, R2, R153 ;  /* 0x000000029a997223 */ /* 0x008fe20000000099 */
[--C-:B------:R-:W-:Y:S01]  /*11b60*/  @P0 IMAD.MOV.U32 R154, RZ, RZ, R22.reuse ;  /* 0x000000ffff9a0224 */ /* 0x100fe200078e0016 */
[----:B------:R-:W-:-:S03]  /*11b70*/  PRMT R22, R152, 0x7610, R22 ;  /* 0x0000761098167816 */ /* 0x000fc60000000016 */
[----:B------:R-:W-:-:S05]  /*11b80*/  F2FP.F16.F32.PACK_AB R153, RZ, R153 ;  /* 0x00000099ff99723e */ /* 0x000fca00000000ff */
[----:B------:R2:W-:Y:S01]  /*11b90*/  @P0 STG.E.U16 desc[UR36][R154.64+0x1f2], R153 ;  /* 0x0001f2999a000986 */ /* 0x0005e2000c101524 */
[----:B------:R-:W-:Y:S05]  /*11ba0*/  @!P1 BRA `(.L_x_542) ;  /* 0x0000000000049947 */ /* 0x000fea0003800000 */
[----:B------:R3:W5:Y:S02]  /*11bb0*/  LDG.E.LTC128B.U16 R22, desc[UR36][R14.64+0x200] ;  /* 0x000200240e167981 */ /* 0x000764000c1e1520 */
.L_x_542:
[----:B------:R-:W-:Y:S05]  /*11bc0*/  BSYNC B1 ;  /* 0x0000000000017941 */ /* 0x000fea0003800000 */
.L_x_541:
[----:B------:R-:W4:Y:S01]  /*11bd0*/  LDL.LU R152, [R1] ;  /* 0x0000000001987983 */ /* 0x000f220000300800 */
[----:B-----5:R-:W-:Y:S01]  /*11be0*/  HADD2.F32 R23, -RZ, R22.H0_H0 ;  /* 0x20000016ff177230 */ /* 0x020fe20000004100 */
        /* <DEDUP_REMOVED lines=11> */
.L_x_544:
[----:B------:R-:W-:Y:S05]  /*11ca0*/  BSYNC B1 ;  /* 0x0000000000017941 */ /* 0x000fea0003800000 */
.L_x_543:
[----:B------:R-:W2:Y:S01]  /*11cb0*/  LDL.LU R152, [R1+0x4] ;  /* 0x0000040001987983 */ /* 0x000ea20000300800 */
[----:B----45:R-:W-:Y:S01]  /*11cc0*/  HADD2.F32 R23, -RZ, R22.H0_H0 ;  /* 0x20000016ff177230 */ /* 0x030fe20000004100 */
        /* <DEDUP_REMOVED lines=8> */
.L_x_546:
[----:B------:R-:W-:Y:S05]  /*11d50*/  BSYNC B1 ;  /* 0x0000000000017941 */ /* 0x000fea0003800000 */
.L_x_545:
        /* <DEDUP_REMOVED lines=10> */
.L_x_548:
[----:B------:R-:W-:Y:S05]  /*11e00*/  BSYNC B1 ;  /* 0x0000000000017941 */ /* 0x000fea0003800000 */
.L_x_547:
[----:B------:R-:W4:Y:S01]  /*11e10*/  LDL.LU R152, [R1+0xc] ;  /* 0x00000c0001987983 */ /* 0x000f220000300800 */
[----:B--2--5:R-:W-:Y:S01]  /*11e20*/  HADD2.F32 R23, -RZ, R22.H0_H0 ;  /* 0x20000016ff177230 */ /* 0x024fe20000004100 */
        /* <DEDUP_REMOVED lines=11> */
.L_x_550:
[----:B------:R-:W-:Y:S05]  /*11ee0*/  BSYNC B1 ;  /* 0x0000000000017941 */ /* 0x000fea0003800000 */
.L_x_549:
[----:B------:R-:W3:Y:S01]  /*11ef0*/  LDL.LU R152, [R1+0x10] ;  /* 0x0000100001987983 */ /* 0x000ee20000300800 */
[----:B--2--5:R-:W-:Y:S01]  /*11f00*/  HADD2.F32 R23, -RZ, R22.H0_H0 ;  /* 0x20000016ff177230 */ /* 0x024fe20000004100 */
[----:B------:R-:W-:Y:S01]  /*11f10*/  IADD3 R154, P0, P2, R170, R4, R158 ;  /* 0x00000004aa9a7210 */ /* 0x000fe20007a1e09e */
[----:B------:R-:W-:Y:S01]  /*11f20*/  BSSY B1, `(.L_x_551) ;  /* 0x000000c000017945 */ /* 0x000fe20003800000 */
[----:B------:R-:W-:Y:S02]  /*11f30*/  ISETP.GT.AND P3, PT, R3, 0x109, PT ;  /* 0x000001090300780c */ /* 0x000fe40003f64270 */
[----:B------:R-:W-:Y:S01]  /*11f40*/  FMUL R23, R23, R16 ;  /* 0x0000001017177220 */ /* 0x000fe20000400000 */
[----:B------:R-:W-:Y:S02]  /*11f50*/  IADD3.X R155, R171, R5, R159, P0, P2 ;  /* 0x00000005ab9b7210 */ /* 0x000fe400007e449f */
[----:B------:R-:W-:Y:S02]  /*11f60*/  ISETP.GT.AND P0, PT, R0, RZ, P3 ;  /* 0x000000ff0000720c */ /* 0x000fe40001f04270 */
[----:B------:R-:W-:-:S06]  /*11f70*/  LOP3.LUT R17, R17, 0xfffffff7, RZ, 0xc0, !PT ;  /* 0xfffffff711117812 */ /* 0x000fcc00078ec0ff */
[----:B------:R-:W-:Y:S01]  /*11f80*/  @P3 LOP3.LUT R17, R17, 0x8, RZ, 0xfc, !PT ;  /* 0x0000000811113812 */ /* 0x000fe200078efcff */
[----:B---3--:R-:W-:-:S05]  /*11f90*/  FFMA R23, R152, R2, R23 ;  /* 0x0000000298177223 */ /* 0x008fca0000000017 */
[----:B------:R-:W-:-:S05]  /*11fa0*/  F2FP.F16.F32.PACK_AB R23, RZ, R23 ;  /* 0x00000017ff17723e */ /* 0x000fca00000000ff */
[----:B------:R2:W-:Y:S01]  /*11fb0*/  @P1 STG.E.U16 desc[UR36][R4.64+0x210], R23 ;  /* 0x0002101704001986 */ /* 0x0005e2000c101524 */
[----:B------:R-:W-:Y:S05]  /*11fc0*/  @!P0 BRA `(.L_x_552) ;  /* 0x0000000000048947 */ /* 0x000fea0003800000 */
[----:B------:R3:W5:Y:S02]  /*11fd0*/  LDG.E.LTC128B.U16 R22, desc[UR36][R14.64+0x212] ;  /* 0x000212240e167981 */ /* 0x000764000c1e1520 */
.L_x_552:
[----:B------:R-:W-:Y:S05]  /*11fe0*/  BSYNC B1 ;  /* 0x0000000000017941 */ /* 0x000fea0003800000 */
.L_x_551:
        /* <DEDUP_REMOVED lines=10> */
.L_x_554:
[----:B------:R-:W-:Y:S05]  /*12090*/  BSYNC B1 ;  /* 0x0000000000017941 */ /* 0x000fea0003800000 */
.L_x_553:
        /* <DEDUP_REMOVED lines=10> */
.L_x_556:
[----:B------:R-:W-:Y:S05]  /*12140*/  BSYNC B1 ;  /* 0x0000000000017941 */ /* 0x000fea0003800000 */
.L_x_555:
[----:B------:R-:W4:Y:S01]  /*12150*/  LDL.LU R153, [R1+0x1c] ;  /* 0x00001c0001997983 */ /* 0x000f220000300800 */
[----:B--2--5:R-:W-:Y:S01]  /*12160*/  HADD2.F32 R23, -RZ, R22.H0_H0 ;  /* 0x20000016ff177230 */ /* 0x024fe20000004100 */
[----:B------:R-:W-:Y:S01]  /*12170*/  ISETP.GT.AND P2, PT, R3, 0x110, PT ;  /* 0x000001100300780c */ /* 0x000fe20003f44270 */
[----:B------:R-:W-:Y:S01]  /*12180*/  BSSY B1, `(.L_x_557) ;  /* 0x000000b000017945 */ /* 0x000fe20003800000 */
[----:B------:R-:W-:Y:S02]  /*12190*/  LOP3.LUT R17, R17, 0xffffffef, RZ, 0xc0, !PT ;  /* 0xffffffef11117812 */ /* 0x000fe400078ec0ff */
[----:B------:R-:W-:Y:S01]  /*121a0*/  FMUL R23, R23, R16 ;  /* 0x0000001017177220 */ /* 0x000fe20000400000 */
[----:B------:R-:W-:-:S08]  /*121b0*/  PRMT R152, R22, 0x7610, R152 ;  /* 0x0000761016987816 */ /* 0x000fd00000000098 */
[----:B------:R-:W-:Y:S01]  /*121c0*/  @P2 LOP3.LUT R17, R17, 0x10, RZ, 0xfc, !PT ;  /* 0x0000001011112812 */ /* 0x000fe200078efcff */
[----:B----4-:R-:W-:-:S05]  /*121d0*/  FFMA R23, R153, R2, R23 ;  /* 0x0000000299177223 */ /* 0x010fca0000000017 */
[----:B------:R-:W-:-:S05]  /*121e0*/  F2FP.F16.F32.PACK_AB R23, RZ, R23 ;  /* 0x00000017ff17723e */ /* 0x000fca00000000ff */
[----:B------:R2:W-:Y:S01]  /*121f0*/  @P0 STG.E.U16 desc[UR36][R6.64+0x212], R23 ;  /* 0x0002121706000986 */ /* 0x0005e2000c101524 */
[----:B------:R-:W-:-:S13]  /*12200*/  ISETP.GT.AND P0, PT, R0, RZ, P2 ;  /* 0x000000ff0000720c */ /* 0x000fda0001704270 */
[----:B--2---:R-:W-:Y:S05]  /*12210*/  @!P0 BRA `(.L_x_558) ;  /* 0x0000000000048947 */ /* 0x004fea0003800000 */
[----:B------:R2:W5:Y:S02]  /*12220*/  LDG.E.LTC128B.U16 R152, desc[UR36][R14.64+0x220] ;  /* 0x000220240e987981 */ /* 0x000564000c1e1520 */
.L_x_558:
[----:B------:R-:W-:Y:S05]  /*12230*/  BSYNC B1 ;  /* 0x0000000000017941 */ /* 0x000fea0003800000 */
.L_x_557:
[----:B------:R-:W4:Y:S01]  /*12240*/  LDL.LU R23, [R1+0x20] ;  /* 0x0000200001177983 */ /* 0x000f220000300800 */
[----:B-----5:R-:W-:Y:S01]  /*12250*/  HADD2.F32 R22, -RZ, R152.H0_H0 ;  /* 0x20000098ff167230 */ /* 0x020fe20000004100 */
[----:B------:R-:W-:Y:S01]  /*12260*/  ISETP.GT.AND P1, PT, R3, 0x111, PT ;  /* 0x000001110300780c */ /* 0x000fe20003f24270 */
[----:B------:R-:W-:Y:S01]  /*12270*/  BSSY B1, `(.L_x_559) ;  /* 0x000000c000017945 */ /* 0x000fe20003800000 */
[----:B------:R-:W-:Y:S02]  /*12280*/  LOP3.LUT R18, R18, 0xfbffffff, RZ, 0xc0, !PT ;  /* 0xfbffffff12127812 */ /* 0x000fe400078ec0ff */
[----:B------:R-:W-:-:S09]  /*12290*/  FMUL R22, R22, R16 ;  /* 0x0000001016167220 */ /* 0x000fd20000400000 */
[----:B------:R-:W-:Y:S01]  /*122a0*/  @P1 LOP3.LUT R18, R18, 0x4000000, RZ, 0xfc, !PT ;  /* 0x0400000012121812 */ /* 0x000fe200078efcff */
[----:B----4-:R-:W-:-:S05]  /*122b0*/  FFMA R22, R23, R2, R22 ;  /* 0x0000000217167223 */ /* 0x010fca0000000016 */
[----:B------:R-:W-:-:S05]  /*122c0*/  F2FP.F16.F32.PACK_AB R22, RZ, R22 ;  /* 0x00000016ff16723e */ /* 0x000fca00000000ff */
[----:B------:R4:W-:Y:S02]  /*122d0*/  @P0 STG.E.U16 desc[UR36][R4.64+0x220], R22 ;  /* 0x0002201604000986 */ /* 0x0009e4000c101524 */
[----:B----4-:R-:W-:-:S05]  /*122e0*/  IADD3 R22, P0, R170, R20, RZ ;  /* 0x00000014aa167210 */ /* 0x010fca0007f1e0ff */
[----:B------:R-:W-:Y:S01]  /*122f0*/  IMAD.X R23, R171, 0x1, R21, P0 ;  /* 0x00000001ab177824 */ /* 0x000fe200000e0615 */
[----:B------:R-:W-:-:S13]  /*12300*/  ISETP.GT.AND P0, PT, R0, RZ, P1 ;  /* 0x000000ff0000720c */ /* 0x000fda0000f04270 */
[----:B------:R-:W-:Y:S05]  /*12310*/  @!P0 BRA `(.L_x_560) ;  /* 0x0000000000048947 */ /* 0x000fea0003800000 */
[----:B------:R4:W5:Y:S02]  /*12320*/  LDG.E.LTC128B.U16 R152, desc[UR36][R14.64+0x222] ;  /* 0x000222240e987981 */ /* 0x000964000c1e1520 */
.L_x_560:
[----:B------:R-:W-:Y:S05]  /*12330*/  BSYNC B1 ;  /* 0x0000000000017941 */ /* 0x000fea0003800000 */
.L_x_559:
        /* <DEDUP_REMOVED lines=10> */
.L_x_562:
[----:B------:R-:W-:Y:S05]  /*123e0*/  BSYNC B1 ;  /* 0x0000000000017941 */ /* 0x000fea0003800000 */
.L_x_561:
        /* <DEDUP_REMOVED lines=10> */
.L_x_564:
[----:B------:R-:W-:Y:S05]  /*12490*/  BSYNC B1 ;  /* 0x0000000000017941 */ /* 0x000fea0003800000 */
.L_x_563:
        /* <DEDUP_REMOVED lines=13> */
.L_x_566:
[----:B------:R-:W-:Y:S05]  /*12570*/  BSYNC B1 ;  /* 0x0000000000017941 */ /* 0x000fea0003800000 */
.L_x_565:
        /* <DEDUP_REMOVED lines=13> */
.L_x_568:
[----:B------:R-:W-:Y:S05]  /*12650*/  BSYNC B1 ;  /* 0x0000000000017941 */ /* 0x000fea0003800000 */
.L_x_567:
        /* <DEDUP_REMOVED lines=10> */
.L_x_570:
[----:B------:R-:W-:Y:S05]  /*12700*/  BSYNC B1 ;  /* 0x0000000000017941 */ /* 0x000fea0003800000 */
.L_x_569:
        /* <DEDUP_REMOVED lines=10> */
.L_x_572:
[----:B------:R-:W-:Y:S05]  /*127b0*/  BSYNC B1 ;  /* 0x0000000000017941 */ /* 0x000fea0003800000 */
.L_x_571:
        /* <DEDUP_REMOVED lines=13> */
.L_x_574:
[----:B------:R-:W-:Y:S05]  /*12890*/  BSYNC B1 ;  /* 0x0000000000017941 */ /* 0x000fea0003800000 */
.L_x_573:
        /* <DEDUP_REMOVED lines=13> */
.L_x_576:
[----:B------:R-:W-:Y:S05]  /*12970*/  BSYNC B1 ;  /* 0x0000000000017941 */ /* 0x000fea0003800000 */
.L_x_575:
        /* <DEDUP_REMOVED lines=10> */
.L_x_578:
[----:B------:R-:W-:Y:S05]  /*12a20*/  BSYNC B1 ;  /* 0x0000000000017941 */ /* 0x000fea0003800000 */
.L_x_577:
        /* <DEDUP_REMOVED lines=10> */
.L_x_580:
[----:B------:R-:W-:Y:S05]  /*12ad0*/  BSYNC B1 ;  /* 0x0000000000017941 */ /* 0x000fea0003800000 */
.L_x_579:
        /* <DEDUP_REMOVED lines=13> */
.L_x_582:
[----:B------:R-:W-:Y:S05]  /*12bb0*/  BSYNC B1 ;  /* 0x0000000000017941 */ /* 0x000fea0003800000 */
.L_x_581:
        /* <DEDUP_REMOVED lines=13> */
.L_x_584:
[----:B------:R-:W-:Y:S05]  /*12c90*/  BSYNC B1 ;  /* 0x0000000000017941 */ /* 0x000fea0003800000 */
.L_x_583:
        /* <DEDUP_REMOVED lines=10> */
.L_x_586:
[----:B------:R-:W-:Y:S05]  /*12d40*/  BSYNC B1 ;  /* 0x0000000000017941 */ /* 0x000fea0003800000 */
.L_x_585:
        /* <DEDUP_REMOVED lines=10> */
.L_x_588:
[----:B------:R-:W-:Y:S05]  /*12df0*/  BSYNC B1 ;  /* 0x0000000000017941 */ /* 0x000fea0003800000 */
.L_x_587:
        /* <DEDUP_REMOVED lines=13> */
.L_x_590:
[----:B------:R-:W-:Y:S05]  /*12ed0*/  BSYNC B1 ;  /* 0x0000000000017941 */ /* 0x000fea0003800000 */
.L_x_589:
        /* <DEDUP_REMOVED lines=13> */
.L_x_592:
[----:B------:R-:W-:Y:S05]  /*12fb0*/  BSYNC B1 ;  /* 0x0000000000017941 */ /* 0x000fea0003800000 */
.L_x_591:
        /* <DEDUP_REMOVED lines=10> */
.L_x_594:
[----:B------:R-:W-:Y:S05]  /*13060*/  BSYNC B1 ;  /* 0x0000000000017941 */ /* 0x000fea0003800000 */
.L_x_593:
        /* <DEDUP_REMOVED lines=10> */
.L_x_596:
[----:B------:R-:W-:Y:S05]  /*13110*/  BSYNC B1 ;  /* 0x0000000000017941 */ /* 0x000fea0003800000 */
.L_x_595:
        /* <DEDUP_REMOVED lines=13> */
.L_x_598:
[----:B------:R-:W-:Y:S05]  /*131f0*/  BSYNC B1 ;  /* 0x0000000000017941 */ /* 0x000fea0003800000 */
.L_x_597:
        /* <DEDUP_REMOVED lines=13> */
.L_x_600:
[----:B------:R-:W-:Y:S05]  /*132d0*/  BSYNC B1 ;  /* 0x0000000000017941 */ /* 0x000fea0003800000 */
.L_x_599:
        /* <DEDUP_REMOVED lines=10> */
.L_x_602:
[----:B------:R-:W-:Y:S05]  /*13380*/  BSYNC B1 ;  /* 0x0000000000017941 */ /* 0x000fea0003800000 */
.L_x_601:
        /* <DEDUP_REMOVED lines=10> */
.L_x_604:
[----:B------:R-:W-:Y:S05]  /*13430*/  BSYNC B1 ;  /* 0x0000000000017941 */ /* 0x000fea0003800000 */
.L_x_603:
        /* <DEDUP_REMOVED lines=13> */
.L_x_606:
[----:B------:R-:W-:Y:S05]  /*13510*/  BSYNC B1 ;  /* 0x0000000000017941 */ /* 0x000fea0003800000 */
.L_x_605:
        /* <DEDUP_REMOVED lines=13> */
.L_x_608:
[----:B------:R-:W-:Y:S05]  /*135f0*/  BSYNC B1 ;  /* 0x0000000000017941 */ /* 0x000fea0003800000 */
.L_x_607:
        /* <DEDUP_REMOVED lines=10> */
.L_x_610:
[----:B------:R-:W-:Y:S05]  /*136a0*/  BSYNC B1 ;  /* 0x0000000000017941 */ /* 0x000fea0003800000 */
.L_x_609:
        /* <DEDUP_REMOVED lines=10> */
.L_x_612:
[----:B------:R-:W-:Y:S05]  /*13750*/  BSYNC B1 ;  /* 0x0000000000017941 */ /* 0x000fea0003800000 */
.L_x_611:
        /* <DEDUP_REMOVED lines=13> */
.L_x_614:
[----:B------:R-:W-:Y:S05]  /*13830*/  BSYNC B1 ;  /* 0x0000000000017941 */ /* 0x000fea0003800000 */
.L_x_613:
        /* <DEDUP_REMOVED lines=13> */
.L_x_616:
[----:B------:R-:W-:Y:S05]  /*13910*/  BSYNC B1 ;  /* 0x0000000000017941 */ /* 0x000fea0003800000 */
.L_x_615:
        /* <DEDUP_REMOVED lines=10> */
.L_x_618:
[----:B------:R-:W-:Y:S05]  /*139c0*/  BSYNC B1 ;  /* 0x0000000000017941 */ /* 0x000fea0003800000 */
.L_x_617:
        /* <DEDUP_REMOVED lines=10> */
.L_x_620:
[----:B------:R-:W-:Y:S05]  /*13a70*/  BSYNC B1 ;  /* 0x0000000000017941 */ /* 0x000fea0003800000 */
.L_x_619:
        /* <DEDUP_REMOVED lines=13> */
.L_x_622:
[----:B------:R-:W-:Y:S05]  /*13b50*/  BSYNC B1 ;  /* 0x0000000000017941 */ /* 0x000fea0003800000 */
.L_x_621:
        /* <DEDUP_REMOVED lines=13> */
.L_x_624:
[----:B------:R-:W-:Y:S05]  /*13c30*/  BSYNC B1 ;  /* 0x0000000000017941 */ /* 0x000fea0003800000 */
.L_x_623:
        /* <DEDUP_REMOVED lines=10> */
.L_x_626:
[----:B------:R-:W-:Y:S05]  /*13ce0*/  BSYNC B1 ;  /* 0x0000000000017941 */ /* 0x000fea0003800000 */
.L_x_625:
        /* <DEDUP_REMOVED lines=10> */
.L_x_628:
[----:B------:R-:W-:Y:S05]  /*13d90*/  BSYNC B1 ;  /* 0x0000000000017941 */ /* 0x000fea0003800000 */
.L_x_627:
        /* <DEDUP_REMOVED lines=13> */
.L_x_630:
[----:B------:R-:W-:Y:S05]  /*13e70*/  BSYNC B1 ;  /* 0x0000000000017941 */ /* 0x000fea0003800000 */
.L_x_629:
        /* <DEDUP_REMOVED lines=13> */
.L_x_632:
[----:B------:R-:W-:Y:S05]  /*13f50*/  BSYNC B1 ;  /* 0x0000000000017941 */ /* 0x000fea0003800000 */
.L_x_631:
        /* <DEDUP_REMOVED lines=10> */
.L_x_634:
[----:B------:R-:W-:Y:S05]  /*14000*/  BSYNC B1 ;  /* 0x0000000000017941 */ /* 0x000fea0003800000 */
.L_x_633:
        /* <DEDUP_REMOVED lines=10> */
.L_x_636:
[----:B------:R-:W-:Y:S05]  /*140b0*/  BSYNC B1 ;  /* 0x0000000000017941 */ /* 0x000fea0003800000 */
.L_x_635:
        /* <DEDUP_REMOVED lines=13> */
.L_x_638:
[----:B------:R-:W-:Y:S05]  /*14190*/  BSYNC B1 ;  /* 0x0000000000017941 */ /* 0x000fea0003800000 */
.L_x_637:
        /* <DEDUP_REMOVED lines=13> */
.L_x_640:
[----:B------:R-:W-:Y:S05]  /*14270*/  BSYNC B1 ;  /* 0x0000000000017941 */ /* 0x000fea0003800000 */
.L_x_639:
        /* <DEDUP_REMOVED lines=10> */
.L_x_642:
[----:B------:R-:W-:Y:S05]  /*14320*/  BSYNC B1 ;  /* 0x0000000000017941 */ /* 0x000fea0003800000 */
.L_x_641:
        /* <DEDUP_REMOVED lines=10> */
.L_x_644:
[----:B------:R-:W-:Y:S05]  /*143d0*/  BSYNC B1 ;  /* 0x0000000000017941 */ /* 0x000fea0003800000 */
.L_x_643:
        /* <DEDUP_REMOVED lines=13> */
.L_x_646:
[----:B------:R-:W-:Y:S05]  /*144b0*/  BSYNC B1 ;  /* 0x0000000000017941 */ /* 0x000fea0003800000 */
.L_x_645:
        /* <DEDUP_REMOVED lines=13> */
.L_x_648:
[----:B------:R-:W-:Y:S05]  /*14590*/  BSYNC B1 ;  /* 0x0000000000017941 */ /* 0x000fea0003800000 */
.L_x_647:
        /* <DEDUP_REMOVED lines=10> */
.L_x_650:
[----:B------:R-:W-:Y:S05]  /*14640*/  BSYNC B1 ;  /* 0x0000000000017941 */ /* 0x000fea0003800000 */
.L_x_649:
        /* <DEDUP_REMOVED lines=10> */
.L_x_652:
[----:B------:R-:W-:Y:S05]  /*146f0*/  BSYNC B1 ;  /* 0x0000000000017941 */ /* 0x000fea0003800000 */
.L_x_651:
        /* <DEDUP_REMOVED lines=13> */
.L_x_654:
[----:B------:R-:W-:Y:S05]  /*147d0*/  BSYNC B1 ;  /* 0x0000000000017941 */ /* 0x000fea0003800000 */
.L_x_653:
        /* <DEDUP_REMOVED lines=13> */
.L_x_656:
[----:B------:R-:W-:Y:S05]  /*148b0*/  BSYNC B1 ;  /* 0x0000000000017941 */ /* 0x000fea0003800000 */
.L_x_655:
        /* <DEDUP_REMOVED lines=10> */
.L_x_658:
[----:B------:R-:W-:Y:S05]  /*14960*/  BSYNC B1 ;  /* 0x0000000000017941 */ /* 0x000fea0003800000 */
.L_x_657:
        /* <DEDUP_REMOVED lines=10> */
.L_x_660:
[----:B------:R-:W-:Y:S05]  /*14a10*/  BSYNC B1 ;  /* 0x0000000000017941 */ /* 0x000fea0003800000 */
.L_x_659:
        /* <DEDUP_REMOVED lines=13> */
.L_x_662:
[----:B------:R-:W-:Y:S05]  /*14af0*/  BSYNC B1 ;  /* 0x0000000000017941 */ /* 0x000fea0003800000 */
.L_x_661:
        /* <DEDUP_REMOVED lines=13> */
.L_x_664:
[----:B------:R-:W-:Y:S05]  /*14bd0*/  BSYNC B1 ;  /* 0x0000000000017941 */ /* 0x000fea0003800000 */
.L_x_663:
        /* <DEDUP_REMOVED lines=10> */
.L_x_666:
[----:B------:R-:W-:Y:S05]  /*14c80*/  BSYNC B1 ;  /* 0x0000000000017941 */ /* 0x000fea0003800000 */
.L_x_665:
        /* <DEDUP_REMOVED lines=10> */
.L_x_668:
[----:B------:R-:W-:Y:S05]  /*14d30*/  BSYNC B1 ;  /* 0x0000000000017941 */ /* 0x000fea0003800000 */
.L_x_667:
        /* <DEDUP_REMOVED lines=13> */
.L_x_670:
[----:B------:R-:W-:Y:S05]  /*14e10*/  BSYNC B1 ;  /* 0x0000000000017941 */ /* 0x000fea0003800000 */
.L_x_669:
        /* <DEDUP_REMOVED lines=13> */
.L_x_672:
[----:B------:R-:W-:Y:S05]  /*14ef0*/  BSYNC B1 ;  /* 0x0000000000017941 */ /* 0x000fea0003800000 */
.L_x_671:
        /* <DEDUP_REMOVED lines=10> */
.L_x_674:
[----:B------:R-:W-:Y:S05]  /*14fa0*/  BSYNC B1 ;  /* 0x0000000000017941 */ /* 0x000fea0003800000 */
.L_x_673:
        /* <DEDUP_REMOVED lines=10> */
.L_x_676:
[----:B------:R-:W-:Y:S05]  /*15050*/  BSYNC B1 ;  /* 0x0000000000017941 */ /* 0x000fea0003800000 */
.L_x_675:
        /* <DEDUP_REMOVED lines=13> */
.L_x_678:
[----:B------:R-:W-:Y:S05]  /*15130*/  BSYNC B1 ;  /* 0x0000000000017941 */ /* 0x000fea0003800000 */
.L_x_677:
        /* <DEDUP_REMOVED lines=13> */
.L_x_680:
[----:B------:R-:W-:Y:S05]  /*15210*/  BSYNC B1 ;  /* 0x0000000000017941 */ /* 0x000fea0003800000 */
.L_x_679:
        /* <DEDUP_REMOVED lines=10> */
.L_x_682:
[----:B------:R-:W-:Y:S05]  /*152c0*/  BSYNC B1 ;  /* 0x0000000000017941 */ /* 0x000fea0003800000 */
.L_x_681:
        /* <DEDUP_REMOVED lines=10> */
.L_x_684:
[----:B------:R-:W-:Y:S05]  /*15370*/  BSYNC B1 ;  /* 0x0000000000017941 */ /* 0x000fea0003800000 */
.L_x_683:
        /* <DEDUP_REMOVED lines=13> */
.L_x_686:
[----:B------:R-:W-:Y:S05]  /*15450*/  BSYNC B1 ;  /* 0x0000000000017941 */ /* 0x000fea0003800000 */
.L_x_685:
        /* <DEDUP_REMOVED lines=13> */
.L_x_688:
[----:B------:R-:W-:Y:S05]  /*15530*/  BSYNC B1 ;  /* 0x0000000000017941 */ /* 0x000fea0003800000 */
.L_x_687:
        /* <DEDUP_REMOVED lines=10> */
.L_x_690:
[----:B------:R-:W-:Y:S05]  /*155e0*/  BSYNC B1 ;  /* 0x0000000000017941 */ /* 0x000fea0003800000 */
.L_x_689:
        /* <DEDUP_REMOVED lines=10> */
.L_x_692:
[----:B------:R-:W-:Y:S05]  /*15690*/  BSYNC B1 ;  /* 0x0000000000017941 */ /* 0x000fea0003800000 */
.L_x_691:
        /* <DEDUP_REMOVED lines=13> */
.L_x_694:
[----:B------:R-:W-:Y:S05]  /*15770*/  BSYNC B1 ;  /* 0x0000000000017941 */ /* 0x000fea0003800000 */
.L_x_693:
        /* <DEDUP_REMOVED lines=13> */
.L_x_696:
[----:B------:R-:W-:Y:S05]  /*15850*/  BSYNC B1 ;  /* 0x0000000000017941 */ /* 0x000fea0003800000 */
.L_x_695:
        /* <DEDUP_REMOVED lines=10> */
.L_x_698:
[----:B------:R-:W-:Y:S05]  /*15900*/  BSYNC B1 ;  /* 0x0000000000017941 */ /* 0x000fea0003800000 */
.L_x_697:
        /* <DEDUP_REMOVED lines=10> */
.L_x_700:
[----:B------:R-:W-:Y:S05]  /*159b0*/  BSYNC B1 ;  /* 0x0000000000017941 */ /* 0x000fea0003800000 */
.L_x_699:
        /* <DEDUP_REMOVED lines=13> */
.L_x_702:
[----:B------:R-:W-:Y:S05]  /*15a90*/  BSYNC B1 ;  /* 0x0000000000017941 */ /* 0x000fea0003800000 */
.L_x_701:
        /* <DEDUP_REMOVED lines=13> */
.L_x_704:
[----:B------:R-:W-:Y:S05]  /*15b70*/  BSYNC B1 ;  /* 0x0000000000017941 */ /* 0x000fea0003800000 */
.L_x_703:
        /* <DEDUP_REMOVED lines=10> */
.L_x_706:
[----:B------:R-:W-:Y:S05]  /*15c20*/  BSYNC B1 ;  /* 0x0000000000017941 */ /* 0x000fea0003800000 */
.L_x_705:
        /* <DEDUP_REMOVED lines=10> */
.L_x_708:
[----:B------:R-:W-:Y:S05]  /*15cd0*/  BSYNC B1 ;  /* 0x0000000000017941 */ /* 0x000fea0003800000 */
.L_x_707:
        /* <DEDUP_REMOVED lines=13> */
.L_x_710:
[----:B------:R-:W-:Y:S05]  /*15db0*/  BSYNC B1 ;  /* 0x0000000000017941 */ /* 0x000fea0003800000 */
.L_x_709:
        /* <DEDUP_REMOVED lines=13> */
.L_x_712:
[----:B------:R-:W-:Y:S05]  /*15e90*/  BSYNC B1 ;  /* 0x0000000000017941 */ /* 0x000fea0003800000 */
.L_x_711:
        /* <DEDUP_REMOVED lines=10> */
.L_x_714:
[----:B------:R-:W-:Y:S05]  /*15f40*/  BSYNC B1 ;  /* 0x0000000000017941 */ /* 0x000fea0003800000 */
.L_x_713:
        /* <DEDUP_REMOVED lines=10> */
.L_x_716:
[----:B------:R-:W-:Y:S05]  /*15ff0*/  BSYNC B1 ;  /* 0x0000000000017941 */ /* 0x000fea0003800000 */
.L_x_715:
        /* <DEDUP_REMOVED lines=13> */
.L_x_718:
[----:B------:R-:W-:Y:S05]  /*160d0*/  BSYNC B1 ;  /* 0x0000000000017941 */ /* 0x000fea0003800000 */
.L_x_717:
        /* <DEDUP_REMOVED lines=13> */
.L_x_720:
[----:B------:R-:W-:Y:S05]  /*161b0*/  BSYNC B1 ;  /* 0x0000000000017941 */ /* 0x000fea0003800000 */
.L_x_719:
        /* <DEDUP_REMOVED lines=10> */
.L_x_722:
[----:B------:R-:W-:Y:S05]  /*16260*/  BSYNC B1 ;  /* 0x0000000000017941 */ /* 0x000fea0003800000 */
.L_x_721:
        /* <DEDUP_REMOVED lines=10> */
.L_x_724:
[----:B------:R-:W-:Y:S05]  /*16310*/  BSYNC B1 ;  /* 0x0000000000017941 */ /* 0x000fea0003800000 */
.L_x_723:
        /* <DEDUP_REMOVED lines=13> */
.L_x_726:
[----:B------:R-:W-:Y:S05]  /*163f0*/  BSYNC B1 ;  /* 0x0000000000017941 */ /* 0x000fea0003800000 */
.L_x_725:
        /* <DEDUP_REMOVED lines=13> */
.L_x_728:
[----:B------:R-:W-:Y:S05]  /*164d0*/  BSYNC B1 ;  /* 0x0000000000017941 */ /* 0x000fea0003800000 */
.L_x_727:
        /* <DEDUP_REMOVED lines=10> */
.L_x_730:
[----:B------:R-:W-:Y:S05]  /*16580*/  BSYNC B1 ;  /* 0x0000000000017941 */ /* 0x000fea0003800000 */
.L_x_729:
        /* <DEDUP_REMOVED lines=10> */
.L_x_732:
[----:B------:R-:W-:Y:S05]  /*16630*/  BSYNC B1 ;  /* 0x0000000000017941 */ /* 0x000fea0003800000 */
.L_x_731:
        /* <DEDUP_REMOVED lines=13> */
.L_x_734:
[----:B------:R-:W-:Y:S05]  /*16710*/  BSYNC B1 ;  /* 0x0000000000017941 */ /* 0x000fea0003800000 */
.L_x_733:
        /* <DEDUP_REMOVED lines=13> */
.L_x_736:
[----:B------:R-:W-:Y:S05]  /*167f0*/  BSYNC B1 ;  /* 0x0000000000017941 */ /* 0x000fea0003800000 */
.L_x_735:
        /* <DEDUP_REMOVED lines=10> */
.L_x_738:
[----:B------:R-:W-:Y:S05]  /*168a0*/  BSYNC B1 ;  /* 0x0000000000017941 */ /* 0x000fea0003800000 */
.L_x_737:
        /* <DEDUP_REMOVED lines=10> */
.L_x_740:
[----:B------:R-:W-:Y:S05]  /*16950*/  BSYNC B1 ;  /* 0x0000000000017941 */ /* 0x000fea0003800000 */
.L_x_739:
        /* <DEDUP_REMOVED lines=13> */
.L_x_742:
[----:B------:R-:W-:Y:S05]  /*16a30*/  BSYNC B1 ;  /* 0x0000000000017941 */ /* 0x000fea0003800000 */
.L_x_741:
        /* <DEDUP_REMOVED lines=13> */
.L_x_744:
[----:B------:R-:W-:Y:S05]  /*16b10*/  BSYNC B1 ;  /* 0x0000000000017941 */ /* 0x000fea0003800000 */
.L_x_743:
        /* <DEDUP_REMOVED lines=10> */
.L_x_746:
[----:B------:R-:W-:Y:S05]  /*16bc0*/  BSYNC B1 ;  /* 0x0000000000017941 */ /* 0x000fea0003800000 */
.L_x_745:
        /* <DEDUP_REMOVED lines=10> */
.L_x_748:
[----:B------:R-:W-:Y:S05]  /*16c70*/  BSYNC B1 ;  /* 0x0000000000017941 */ /* 0x000fea0003800000 */
.L_x_747:
        /* <DEDUP_REMOVED lines=13> */
.L_x_750:
[----:B------:R-:W-:Y:S05]  /*16d50*/  BSYNC B1 ;  /* 0x0000000000017941 */ /* 0x000fea0003800000 */
.L_x_749:
        /* <DEDUP_REMOVED lines=13> */
.L_x_752:
[----:B------:R-:W-:Y:S05]  /*16e30*/  BSYNC B1 ;  /* 0x0000000000017941 */ /* 0x000fea0003800000 */
.L_x_751:
        /* <DEDUP_REMOVED lines=10> */
.L_x_754:
[----:B------:R-:W-:Y:S05]  /*16ee0*/  BSYNC B1 ;  /* 0x0000000000017941 */ /* 0x000fea0003800000 */
.L_x_753:
        /* <DEDUP_REMOVED lines=10> */
.L_x_756:
[----:B------:R-:W-:Y:S05]  /*16f90*/  BSYNC B1 ;  /* 0x0000000000017941 */ /* 0x000fea0003800000 */
.L_x_755:
        /* <DEDUP_REMOVED lines=13> */
.L_x_758:
[----:B------:R-:W-:Y:S05]  /*17070*/  BSYNC B1 ;  /* 0x0000000000017941 */ /* 0x000fea0003800000 */
.L_x_757:
        /* <DEDUP_REMOVED lines=13> */
.L_x_760:
[----:B------:R-:W-:Y:S05]  /*17150*/  BSYNC B1 ;  /* 0x0000000000017941 */ /* 0x000fea0003800000 */
.L_x_759:
        /* <DEDUP_REMOVED lines=10> */
.L_x_762:
[----:B------:R-:W-:Y:S05]  /*17200*/  BSYNC B1 ;  /* 0x0000000000017941 */ /* 0x000fea0003800000 */
.L_x_761:
        /* <DEDUP_REMOVED lines=10> */
.L_x_764:
[----:B------:R-:W-:Y:S05]  /*172b0*/  BSYNC B1 ;  /* 0x0000000000017941 */ /* 0x000fea0003800000 */
.L_x_763:
        /* <DEDUP_REMOVED lines=13> */
.L_x_766:
[----:B------:R-:W-:Y:S05]  /*17390*/  BSYNC B1 ;  /* 0x0000000000017941 */ /* 0x000fea0003800000 */
.L_x_765:
        /* <DEDUP_REMOVED lines=13> */
.L_x_768:
[----:B------:R-:W-:Y:S05]  /*17470*/  BSYNC B1 ;  /* 0x0000000000017941 */ /* 0x000fea0003800000 */
.L_x_767:
        /* <DEDUP_REMOVED lines=10> */
.L_x_770:
[----:B------:R-:W-:Y:S05]  /*17520*/  BSYNC B1 ;  /* 0x0000000000017941 */ /* 0x000fea0003800000 */
.L_x_769:
        /* <DEDUP_REMOVED lines=10> */
.L_x_772:
[----:B------:R-:W-:Y:S05]  /*175d0*/  BSYNC B1 ;  /* 0x0000000000017941 */ /* 0x000fea0003800000 */
.L_x_771:
        /* <DEDUP_REMOVED lines=11> */
.L_x_774:
[----:B------:R-:W-:Y:S05]  /*17690*/  BSYNC B1 ;  /* 0x0000000000017941 */ /* 0x000fea0003800000 */
.L_x_773:
        /* <DEDUP_REMOVED lines=11> */
.L_x_776:
[----:B------:R-:W-:Y:S05]  /*17750*/  BSYNC B1 ;  /* 0x0000000000017941 */ /* 0x000fea0003800000 */
.L_x_775:
        /* <DEDUP_REMOVED lines=10> */
.L_x_778:
[----:B------:R-:W-:Y:S05]  /*17800*/  BSYNC B1 ;  /* 0x0000000000017941 */ /* 0x000fea0003800000 */
.L_x_777:
        /* <DEDUP_REMOVED lines=10> */
.L_x_780:
[----:B------:R-:W-:Y:S05]  /*178b0*/  BSYNC B1 ;  /* 0x0000000000017941 */ /* 0x000fea0003800000 */
.L_x_779:
        /* <DEDUP_REMOVED lines=11> */
.L_x_782:
[----:B------:R-:W-:Y:S05]  /*17970*/  BSYNC B1 ;  /* 0x0000000000017941 */ /* 0x000fea0003800000 */
.L_x_781:
        /* <DEDUP_REMOVED lines=11> */
.L_x_784:
[----:B------:R-:W-:Y:S05]  /*17a30*/  BSYNC B1 ;  /* 0x0000000000017941 */ /* 0x000fea0003800000 */
.L_x_783:
        /* <DEDUP_REMOVED lines=10> */
.L_x_786:
[----:B------:R-:W-:Y:S05]  /*17ae0*/  BSYNC B1 ;  /* 0x0000000000017941 */ /* 0x000fea0003800000 */
.L_x_785:
        /* <DEDUP_REMOVED lines=10> */
.L_x_788:
[----:B------:R-:W-:Y:S05]  /*17b90*/  BSYNC B1 ;  /* 0x0000000000017941 */ /* 0x000fea0003800000 */
.L_x_787:
        /* <DEDUP_REMOVED lines=11> */
.L_x_790:
[----:B------:R-:W-:Y:S05]  /*17c50*/  BSYNC B1 ;  /* 0x0000000000017941 */ /* 0x000fea0003800000 */
.L_x_789:
[----:B------:R-:W3:Y:S01]  /*17c60*/  LDL.LU R156, [R1+0x1f0] ;  /* 0x0001f000019c7983 */ /* 0x000ee20000300800 */
[----:B-----5:R-:W-:Y:S01]  /*17c70*/  HADD2.F32 R153, -RZ, R152.H0_H0 ;  /* 0x20000098ff997230 */ /* 0x020fe20000004100 */
[----:B------:R-:W-:Y:S04]  /*17c80*/  BSSY B1, `(.L_x_791) ;  /* 0x0000009000017945 */ /* 0x000fe80003800000 */
[----:B------:R-:W-:-:S04]  /*17c90*/  FMUL R153, R153, R16 ;  /* 0x0000001099997220 */ /* 0x000fc80000400000 */
[----:B---3--:R-:W-:-:S05]  /*17ca0*/  FFMA R153, R156, R2, R153 ;  /* 0x000000029c997223 */ /* 0x008fca0000000099 */
[----:B------:R-:W-:-:S05]  /*17cb0*/  F2FP.F16.F32.PACK_AB R153, RZ, R153 ;  /* 0x00000099ff99723e */ /* 0x000fca00000000ff */
[----:B------:R3:W-:Y:S01]  /*17cc0*/  @P0 STG.E.U16 desc[UR36][R4.64+0x3f0], R153 ;  /* 0x0003f09904000986 */ /* 0x0007e2000c101524 */
[----:B------:R-:W-:-:S04]  /*17cd0*/  ISETP.GT.AND P0, PT, R3, 0x1f9, PT ;  /* 0x000001f90300780c */ /* 0x000fc80003f04270 */
[----:B------:R-:W-:-:S13]  /*17ce0*/  ISETP.GT.AND P5, PT, R0, RZ, P0 ;  /* 0x000000ff0000720c */ /* 0x000fda00007a4270 */
[----:B---3--:R-:W-:Y:S05]  /*17cf0*/  @!P5 BRA `(.L_x_792) ;  /* 0x000000000004d947 */ /* 0x008fea0003800000 */
[----:B------:R3:W5:Y:S02]  /*17d00*/  LDG.E.LTC128B.U16 R152, desc[UR36][R14.64+0x3f2] ;  /* 0x0003f2240e987981 */ /* 0x000764000c1e1520 */
.L_x_792:
[----:B------:R-:W-:Y:S05]  /*17d10*/  BSYNC B1 ;  /* 0x0000000000017941 */ /* 0x000fea0003800000 */
.L_x_791:
[----:B01234-:R-:W2:Y:S01]  /*17d20*/  LDL.LU R14, [R1+0x1f4] ;  /* 0x0001f400010e7983 */ /* 0x01fea20000300800 */
[----:B-----5:R-:W-:Y:S01]  /*17d30*/  HADD2.F32 R3, -RZ, R152.H0_H0 ;  /* 0x20000098ff037230 */ /* 0x020fe20000004100 */
[----:B------:R-:W-:Y:S04]  /*17d40*/  BSSY B1, `(.L_x_793) ;  /* 0x0000008000017945 */ /* 0x000fe80003800000 */
[----:B------:R-:W-:-:S04]  /*17d50*/  FMUL R3, R3, R16 ;  /* 0x0000001003037220 */ /* 0x000fc80000400000 */
[----:B--2---:R-:W-:-:S05]  /*17d60*/  FFMA R3, R14, R2, R3 ;  /* 0x000000020e037223 */ /* 0x004fca0000000003 */
[----:B------:R-:W-:-:S05]  /*17d70*/  F2FP.F16.F32.PACK_AB R3, RZ, R3 ;  /* 0x00000003ff03723e */ /* 0x000fca00000000ff */
[----:B------:R0:W-:Y:S01]  /*17d80*/  @P5 STG.E.U16 desc[UR36][R4.64+0x3f2], R3 ;  /* 0x0003f20304005986 */ /* 0x0001e2000c101524 */
[----:B------:R-:W-:-:S13]  /*17d90*/  ISETP.GT.AND P5, PT, R0, 0x8, P1 ;  /* 0x000000080000780c */ /* 0x000fda0000fa4270 */
[----:B0-----:R-:W-:Y:S05]  /*17da0*/  @!P5 BRA `(.L_x_794) ;  /* 0x000000000004d947 */ /* 0x001fea0003800000 */
[----:B------:R0:W5:Y:S02]  /*17db0*/  LDG.E.LTC128B.U16 R152, desc[UR36][R12.64+0x3f0] ;  /* 0x0003f0240c987981 */ /* 0x000164000c1e1520 */
.L_x_794:
[----:B------:R-:W-:Y:S05]  /*17dc0*/  BSYNC B1 ;  /* 0x0000000000017941 */ /* 0x000fea0003800000 */
.L_x_793:
[----:B------:R-:W2:Y:S01]  /*17dd0*/  LDL.LU R4, [R1+0x1f8] ;  /* 0x0001f80001047983 */ /* 0x000ea20000300800 */
[----:B-----5:R-:W-:Y:S01]  /*17de0*/  HADD2.F32 R3, -RZ, R152.H0_H0 ;  /* 0x20000098ff037230 */ /* 0x020fe20000004100 */
[----:B------:R-:W-:Y:S01]  /*17df0*/  BSSY B1, `(.L_x_795) ;  /* 0x000000a000017945 */ /* 0x000fe20003800000 */
[----:B------:R-:W-:-:S03]  /*17e00*/  @P5 IMAD.MOV.U32 R5, RZ, RZ, R7 ;  /* 0x000000ffff055224 */ /* 0x000fc600078e0007 */
[----:B------:R-:W-:-:S04]  /*17e10*/  FMUL R3, R3, R16 ;  /* 0x0000001003037220 */ /* 0x000fc80000400000 */
[----:B--2---:R-:W-:Y:S01]  /*17e20*/  FFMA R3, R4, R2, R3 ;  /* 0x0000000204037223 */ /* 0x004fe20000000003 */
[----:B------:R-:W-:-:S04]  /*17e30*/  @P5 IMAD.MOV.U32 R4, RZ, RZ, R6 ;  /* 0x000000ffff045224 */ /* 0x000fc800078e0006 */
[----:B------:R-:W-:-:S05]  /*17e40*/  F2FP.F16.F32.PACK_AB R3, RZ, R3 ;  /* 0x00000003ff03723e */ /* 0x000fca00000000ff */
[----:B------:R1:W-:Y:S01]  /*17e50*/  @P5 STG.E.U16 desc[UR36][R4.64+0x3f0], R3 ;  /* 0x0003f00304005986 */ /* 0x0003e2000c101524 */
[----:B------:R-:W-:-:S13]  /*17e60*/  ISETP.GT.AND P5, PT, R0, 0x8, P0 ;  /* 0x000000080000780c */ /* 0x000fda00007a4270 */
[----:B-1----:R-:W-:Y:S05]  /*17e70*/  @!P5 BRA `(.L_x_796) ;  /* 0x000000000004d947 */ /* 0x002fea0003800000 */
[----:B------:R1:W5:Y:S02]  /*17e80*/  LDG.E.LTC128B.U16 R152, desc[UR36][R12.64+0x3f2] ;  /* 0x0003f2240c987981 */ /* 0x000364000c1e1520 */
.L_x_796:
[----:B------:R-:W-:Y:S05]  /*17e90*/  BSYNC B1 ;  /* 0x0000000000017941 */ /* 0x000fea0003800000 */
.L_x_795:
        /* <DEDUP_REMOVED lines=11> */
.L_x_798:
[----:B------:R-:W-:Y:S05]  /*17f50*/  BSYNC B1 ;  /* 0x0000000000017941 */ /* 0x000fea0003800000 */
.L_x_797:
[----:B-----5:R-:W-:Y:S01]  /*17f60*/  HADD2.F32 R3, -RZ, R152.H0_H0 ;  /* 0x20000098ff037230 */ /* 0x020fe20000004100 */
[----:B------:R-:W-:Y:S04]  /*17f70*/  BSSY B1, `(.L_x_799) ;  /* 0x0000009000017945 */ /* 0x000fe80003800000 */
[----:B------:R-:W-:-:S04]  /*17f80*/  FMUL R3, R3, R16 ;  /* 0x0000001003037220 */ /* 0x000fc80000400000 */
[----:B------:R-:W-:-:S05]  /*17f90*/  FFMA R3, R24, R2, R3 ;  /* 0x0000000218037223 */ /* 0x000fca0000000003 */
[----:B------:R-:W-:-:S05]  /*17fa0*/  F2FP.F16.F32.PACK_AB R3, RZ, R3 ;  /* 0x00000003ff03723e */ /* 0x000fca00000000ff */
[----:B------:R3:W-:Y:S01]  /*17fb0*/  @P5 STG.E.U16 desc[UR36][R20.64+0x200], R3 ;  /* 0x0002000314005986 */ /* 0x0007e2000c101524 */
[----:B------:R-:W-:-:S04]  /*17fc0*/  LOP3.LUT P5, RZ, R17, 0x2, RZ, 0xc0, !PT ;  /* 0x0000000211ff7812 */ /* 0x000fc800078ac0ff */
[----:B------:R-:W-:-:S13]  /*17fd0*/  ISETP.GT.AND P5, PT, R0, 0x80, P5 ;  /* 0x000000800000780c */ /* 0x000fda0002fa4270 */
[----:B---3--:R-:W-:Y:S05]  /*17fe0*/  @!P5 BRA `(.L_x_800) ;  /* 0x000000000004d947 */ /* 0x008fea0003800000 */
[----:B------:R3:W5:Y:S02]  /*17ff0*/  LDG.E.LTC128B.U16 R152, desc[UR36][R10.64+0x202] ;  /* 0x000202240a987981 */ /* 0x000764000c1e1520 */
.L_x_800:
[----:B------:R-:W-:Y:S05]  /*18000*/  BSYNC B1 ;  /* 0x0000000000017941 */ /* 0x000fea0003800000 */
.L_x_799:
        /* <DEDUP_REMOVED lines=8> */
[----:B----4-:R-:W-:Y:S05]  /*18090*/  @!P5 BRA `(.L_x_802) ;  /* 0x000000000004d947 */ /* 0x010fea0003800000 */
[----:B------:R4:W5:Y:S02]  /*180a0*/  LDG.E.LTC128B.U16 R152, desc[UR36][R8.64+0x200] ;  /* 0x0002002408987981 */ /* 0x000964000c1e1520 */
.L_x_802:
[----:B------:R-:W-:Y:S05]  /*180b0*/  BSYNC B1 ;  /* 0x0000000000017941 */ /* 0x000fea0003800000 */
.L_x_801:
        /* <DEDUP_REMOVED lines=8> */
[----:B0-----:R-:W-:Y:S05]  /*18140*/  @!P5 BRA `(.L_x_804) ;  /* 0x000000000004d947 */ /* 0x001fea0003800000 */
[----:B------:R0:W5:Y:S02]  /*18150*/  LDG.E.LTC128B.U16 R152, desc[UR36][R8.64+0x202] ;  /* 0x0002022408987981 */ /* 0x000164000c1e1520 */
.L_x_804:
[----:B------:R-:W-:Y:S05]  /*18160*/  BSYNC B1 ;  /* 0x0000000000017941 */ /* 0x000fea0003800000 */
.L_x_803:
        /* <DEDUP_REMOVED lines=10> */
.L_x_806:
[----:B------:R-:W-:Y:S05]  /*18210*/  BSYNC B1 ;  /* 0x0000000000017941 */ /* 0x000fea0003800000 */
.L_x_805:
        /* <DEDUP_REMOVED lines=10> */
.L_x_808:
[----:B------:R-:W-:Y:S05]  /*182c0*/  BSYNC B1 ;  /* 0x0000000000017941 */ /* 0x000fea0003800000 */
.L_x_807:
        /* <DEDUP_REMOVED lines=10> */
.L_x_810:
[----:B------:R-:W-:Y:S05]  /*18370*/  BSYNC B1 ;  /* 0x0000000000017941 */ /* 0x000fea0003800000 */
.L_x_809:
        /* <DEDUP_REMOVED lines=10> */
.L_x_812:
[----:B------:R-:W-:Y:S05]  /*18420*/  BSYNC B1 ;  /* 0x0000000000017941 */ /* 0x000fea0003800000 */
.L_x_811:
        /* <DEDUP_REMOVED lines=10> */
.L_x_814:
[----:B------:R-:W-:Y:S05]  /*184d0*/  BSYNC B1 ;  /* 0x0000000000017941 */ /* 0x000fea0003800000 */
.L_x_813:
        /* <DEDUP_REMOVED lines=10> */
.L_x_816:
[----:B------:R-:W-:Y:S05]  /*18580*/  BSYNC B1 ;  /* 0x0000000000017941 */ /* 0x000fea0003800000 */
.L_x_815:
        /* <DEDUP_REMOVED lines=10> */
.L_x_818:
[----:B------:R-:W-:Y:S05]  /*18630*/  BSYNC B1 ;  /* 0x0000000000017941 */ /* 0x000fea0003800000 */
.L_x_817:
        /* <DEDUP_REMOVED lines=10> */
.L_x_820:
[----:B------:R-:W-:Y:S05]  /*186e0*/  BSYNC B1 ;  /* 0x0000000000017941 */ /* 0x000fea0003800000 */
.L_x_819:
        /* <DEDUP_REMOVED lines=10> */
.L_x_822:
[----:B------:R-:W-:Y:S05]  /*18790*/  BSYNC B1 ;  /* 0x0000000000017941 */ /* 0x000fea0003800000 */
.L_x_821:
        /* <DEDUP_REMOVED lines=10> */
.L_x_824:
[----:B------:R-:W-:Y:S05]  /*18840*/  BSYNC B1 ;  /* 0x0000000000017941 */ /* 0x000fea0003800000 */
.L_x_823:
        /* <DEDUP_REMOVED lines=10> */
.L_x_826:
[----:B------:R-:W-:Y:S05]  /*188f0*/  BSYNC B1 ;  /* 0x0000000000017941 */ /* 0x000fea0003800000 */
.L_x_825:
        /* <DEDUP_REMOVED lines=10> */
.L_x_828:
[----:B------:R-:W-:Y:S05]  /*189a0*/  BSYNC B1 ;  /* 0x0000000000017941 */ /* 0x000fea0003800000 */
.L_x_827:
        /* <DEDUP_REMOVED lines=10> */
.L_x_830:
[----:B------:R-:W-:Y:S05]  /*18a50*/  BSYNC B1 ;  /* 0x0000000000017941 */ /* 0x000fea0003800000 */
.L_x_829:
        /* <DEDUP_REMOVED lines=10> */
.L_x_832:
[----:B------:R-:W-:Y:S05]  /*18b00*/  BSYNC B1 ;  /* 0x0000000000017941 */ /* 0x000fea0003800000 */
.L_x_831:
        /* <DEDUP_REMOVED lines=10> */
.L_x_834:
[----:B------:R-:W-:Y:S05]  /*18bb0*/  BSYNC B1 ;  /* 0x0000000000017941 */ /* 0x000fea0003800000 */
.L_x_833:
        /* <DEDUP_REMOVED lines=10> */
.L_x_836:
[----:B------:R-:W-:Y:S05]  /*18c60*/  BSYNC B1 ;  /* 0x0000000000017941 */ /* 0x000fea0003800000 */
.L_x_835:
        /* <DEDUP_REMOVED lines=10> */
.L_x_838:
[----:B------:R-:W-:Y:S05]  /*18d10*/  BSYNC B1 ;  /* 0x0000000000017941 */ /* 0x000fea0003800000 */
.L_x_837:
        /* <DEDUP_REMOVED lines=10> */
.L_x_840:
[----:B------:R-:W-:Y:S05]  /*18dc0*/  BSYNC B1 ;  /* 0x0000000000017941 */ /* 0x000fea0003800000 */
.L_x_839:
        /* <DEDUP_REMOVED lines=10> */
.L_x_842:
[----:B------:R-:W-:Y:S05]  /*18e70*/  BSYNC B1 ;  /* 0x0000000000017941 */ /* 0x000fea0003800000 */
.L_x_841:
        /* <DEDUP_REMOVED lines=10> */
.L_x_844:
[----:B------:R-:W-:Y:S05]  /*18f20*/  BSYNC B1 ;  /* 0x0000000000017941 */ /* 0x000fea0003800000 */
.L_x_843:
        /* <DEDUP_REMOVED lines=10> */
.L_x_846:
[----:B------:R-:W-:Y:S05]  /*18fd0*/  BSYNC B1 ;  /* 0x0000000000017941 */ /* 0x000fea0003800000 */
.L_x_845:
        /* <DEDUP_REMOVED lines=10> */
.L_x_848:
[----:B------:R-:W-:Y:S05]  /*19080*/  BSYNC B1 ;  /* 0x0000000000017941 */ /* 0x000fea0003800000 */
.L_x_847:
        /* <DEDUP_REMOVED lines=10> */
.L_x_850:
[----:B------:R-:W-:Y:S05]  /*19130*/  BSYNC B1 ;  /* 0x0000000000017941 */ /* 0x000fea0003800000 */
.L_x_849:
        /* <DEDUP_REMOVED lines=10> */
.L_x_852:
[----:B------:R-:W-:Y:S05]  /*191e0*/  BSYNC B1 ;  /* 0x0000000000017941 */ /* 0x000fea0003800000 */
.L_x_851:
        /* <DEDUP_REMOVED lines=10> */
.L_x_854:
[----:B------:R-:W-:Y:S05]  /*19290*/  BSYNC B1 ;  /* 0x0000000000017941 */ /* 0x000fea0003800000 */
.L_x_853:
        /* <DEDUP_REMOVED lines=10> */
.L_x_856:
[----:B------:R-:W-:Y:S05]  /*19340*/  BSYNC B1 ;  /* 0x0000000000017941 */ /* 0x000fea0003800000 */
.L_x_855:
        /* <DEDUP_REMOVED lines=10> */
.L_x_858:
[----:B------:R-:W-:Y:S05]  /*193f0*/  BSYNC B1 ;  /* 0x0000000000017941 */ /* 0x000fea0003800000 */
.L_x_857:
        /* <DEDUP_REMOVED lines=10> */
.L_x_860:
[----:B------:R-:W-:Y:S05]  /*194a0*/  BSYNC B1 ;  /* 0x0000000000017941 */ /* 0x000fea0003800000 */
.L_x_859:
        /* <DEDUP_REMOVED lines=10> */
.L_x_862:
[----:B------:R-:W-:Y:S05]  /*19550*/  BSYNC B1 ;  /* 0x0000000000017941 */ /* 0x000fea0003800000 */
.L_x_861:
        /* <DEDUP_REMOVED lines=10> */
.L_x_864:
[----:B------:R-:W-:Y:S05]  /*19600*/  BSYNC B1 ;  /* 0x0000000000017941 */ /* 0x000fea0003800000 */
.L_x_863:
        /* <DEDUP_REMOVED lines=10> */
.L_x_866:
[----:B------:R-:W-:Y:S05]  /*196b0*/  BSYNC B1 ;  /* 0x0000000000017941 */ /* 0x000fea0003800000 */
.L_x_865:
        /* <DEDUP_REMOVED lines=10> */
.L_x_868:
[----:B------:R-:W-:Y:S05]  /*19760*/  BSYNC B1 ;  /* 0x0000000000017941 */ /* 0x000fea0003800000 */
.L_x_867:
        /* <DEDUP_REMOVED lines=10> */
.L_x_870:
[----:B------:R-:W-:Y:S05]  /*19810*/  BSYNC B1 ;  /* 0x0000000000017941 */ /* 0x000fea0003800000 */
.L_x_869:
        /* <DEDUP_REMOVED lines=10> */
.L_x_872:
[----:B------:R-:W-:Y:S05]  /*198c0*/  BSYNC B1 ;  /* 0x0000000000017941 */ /* 0x000fea0003800000 */
.L_x_871:
        /* <DEDUP_REMOVED lines=10> */
.L_x_874:
[----:B------:R-:W-:Y:S05]  /*19970*/  BSYNC B1 ;  /* 0x0000000000017941 */ /* 0x000fea0003800000 */
.L_x_873:
        /* <DEDUP_REMOVED lines=10> */
.L_x_876:
[----:B------:R-:W-:Y:S05]  /*19a20*/  BSYNC B1 ;  /* 0x0000000000017941 */ /* 0x000fea0003800000 */
.L_x_875:
        /* <DEDUP_REMOVED lines=10> */
.L_x_878:
[----:B------:R-:W-:Y:S05]  /*19ad0*/  BSYNC B1 ;  /* 0x0000000000017941 */ /* 0x000fea0003800000 */
.L_x_877:
        /* <DEDUP_REMOVED lines=10> */
.L_x_880:
[----:B------:R-:W-:Y:S05]  /*19b80*/  BSYNC B1 ;  /* 0x0000000000017941 */ /* 0x000fea0003800000 */
.L_x_879:
        /* <DEDUP_REMOVED lines=10> */
.L_x_882:
[----:B------:R-:W-:Y:S05]  /*19c30*/  BSYNC B1 ;  /* 0x0000000000017941 */ /* 0x000fea0003800000 */
.L_x_881:
        /* <DEDUP_REMOVED lines=10> */
.L_x_884:
[----:B------:R-:W-:Y:S05]  /*19ce0*/  BSYNC B1 ;  /* 0x0000000000017941 */ /* 0x000fea0003800000 */
.L_x_883:
        /* <DEDUP_REMOVED lines=10> */
.L_x_886:
[----:B------:R-:W-:Y:S05]  /*19d90*/  BSYNC B1 ;  /* 0x0000000000017941 */ /* 0x000fea0003800000 */
.L_x_885:
        /* <DEDUP_REMOVED lines=10> */
.L_x_888:
[----:B------:R-:W-:Y:S05]  /*19e40*/  BSYNC B1 ;  /* 0x0000000000017941 */ /* 0x000fea0003800000 */
.L_x_887:
        /* <DEDUP_REMOVED lines=10> */
.L_x_890:
[----:B------:R-:W-:Y:S05]  /*19ef0*/  BSYNC B1 ;  /* 0x0000000000017941 */ /* 0x000fea0003800000 */
.L_x_889:
        /* <DEDUP_REMOVED lines=10> */
.L_x_892:
[----:B------:R-:W-:Y:S05]  /*19fa0*/  BSYNC B1 ;  /* 0x0000000000017941 */ /* 0x000fea0003800000 */
.L_x_891:
        /* <DEDUP_REMOVED lines=10> */
.L_x_894:
[----:B------:R-:W-:Y:S05]  /*1a050*/  BSYNC B1 ;  /* 0x0000000000017941 */ /* 0x000fea0003800000 */
.L_x_893:
        /* <DEDUP_REMOVED lines=10> */
.L_x_896:
[----:B------:R-:W-:Y:S05]  /*1a100*/  BSYNC B1 ;  /* 0x0000000000017941 */ /* 0x000fea0003800000 */
.L_x_895:
        /* <DEDUP_REMOVED lines=10> */
.L_x_898:
[----:B------:R-:W-:Y:S05]  /*1a1b0*/  BSYNC B1 ;  /* 0x0000000000017941 */ /* 0x000fea0003800000 */
.L_x_897:
        /* <DEDUP_REMOVED lines=10> */
.L_x_900:
[----:B------:R-:W-:Y:S05]  /*1a260*/  BSYNC B1 ;  /* 0x0000000000017941 */ /* 0x000fea0003800000 */
.L_x_899:
        /* <DEDUP_REMOVED lines=10> */
.L_x_902:
[----:B------:R-:W-:Y:S05]  /*1a310*/  BSYNC B1 ;  /* 0x0000000000017941 */ /* 0x000fea0003800000 */
.L_x_901:
        /* <DEDUP_REMOVED lines=10> */
.L_x_904:
[----:B------:R-:W-:Y:S05]  /*1a3c0*/  BSYNC B1 ;  /* 0x0000000000017941 */ /* 0x000fea0003800000 */
.L_x_903:
        /* <DEDUP_REMOVED lines=10> */
.L_x_906:
[----:B------:R-:W-:Y:S05]  /*1a470*/  BSYNC B1 ;  /* 0x0000000000017941 */ /* 0x000fea0003800000 */
.L_x_905:
        /* <DEDUP_REMOVED lines=10> */
.L_x_908:
[----:B------:R-:W-:Y:S05]  /*1a520*/  BSYNC B1 ;  /* 0x0000000000017941 */ /* 0x000fea0003800000 */
.L_x_907:
        /* <DEDUP_REMOVED lines=10> */
.L_x_910:
[----:B------:R-:W-:Y:S05]  /*1a5d0*/  BSYNC B1 ;  /* 0x0000000000017941 */ /* 0x000fea0003800000 */
.L_x_909:
        /* <DEDUP_REMOVED lines=10> */
.L_x_912:
[----:B------:R-:W-:Y:S05]  /*1a680*/  BSYNC B1 ;  /* 0x0000000000017941 */ /* 0x000fea0003800000 */
.L_x_911:
        /* <DEDUP_REMOVED lines=10> */
.L_x_914:
[----:B------:R-:W-:Y:S05]  /*1a730*/  BSYNC B1 ;  /* 0x0000000000017941 */ /* 0x000fea0003800000 */
.L_x_913:
        /* <DEDUP_REMOVED lines=10> */
.L_x_916:
[----:B------:R-:W-:Y:S05]  /*1a7e0*/  BSYNC B1 ;  /* 0x0000000000017941 */ /* 0x000fea0003800000 */
.L_x_915:
        /* <DEDUP_REMOVED lines=10> */
.L_x_918:
[----:B------:R-:W-:Y:S05]  /*1a890*/  BSYNC B1 ;  /* 0x0000000000017941 */ /* 0x000fea0003800000 */
.L_x_917:
        /* <DEDUP_REMOVED lines=10> */
.L_x_920:
[----:B------:R-:W-:Y:S05]  /*1a940*/  BSYNC B1 ;  /* 0x0000000000017941 */ /* 0x000fea0003800000 */
.L_x_919:
        /* <DEDUP_REMOVED lines=10> */
.L_x_922:
[----:B------:R-:W-:Y:S05]  /*1a9f0*/  BSYNC B1 ;  /* 0x0000000000017941 */ /* 0x000fea0003800000 */
.L_x_921:
        /* <DEDUP_REMOVED lines=10> */
.L_x_924:
[----:B------:R-:W-:Y:S05]  /*1aaa0*/  BSYNC B1 ;  /* 0x0000000000017941 */ /* 0x000fea0003800000 */
.L_x_923:
        /* <DEDUP_REMOVED lines=10> */
.L_x_926:
[----:B------:R-:W-:Y:S05]  /*1ab50*/  BSYNC B1 ;  /* 0x0000000000017941 */ /* 0x000fea0003800000 */
.L_x_925:
        /* <DEDUP_REMOVED lines=10> */
.L_x_928:
[----:B------:R-:W-:Y:S05]  /*1ac00*/  BSYNC B1 ;  /* 0x0000000000017941 */ /* 0x000fea0003800000 */
.L_x_927:
        /* <DEDUP_REMOVED lines=10> */
.L_x_930:
[----:B------:R-:W-:Y:S05]  /*1acb0*/  BSYNC B1 ;  /* 0x0000000000017941 */ /* 0x000fea0003800000 */
.L_x_929:
        /* <DEDUP_REMOVED lines=10> */
.L_x_932:
[----:B------:R-:W-:Y:S05]  /*1ad60*/  BSYNC B1 ;  /* 0x0000000000017941 */ /* 0x000fea0003800000 */
.L_x_931:
        /* <DEDUP_REMOVED lines=10> */
.L_x_934:
[----:B------:R-:W-:Y:S05]  /*1ae10*/  BSYNC B1 ;  /* 0x0000000000017941 */ /* 0x000fea0003800000 */
.L_x_933:
        /* <DEDUP_REMOVED lines=10> */
.L_x_936:
[----:B------:R-:W-:Y:S05]  /*1aec0*/  BSYNC B1 ;  /* 0x0000000000017941 */ /* 0x000fea0003800000 */
.L_x_935:
        /* <DEDUP_REMOVED lines=10> */
.L_x_938:
[----:B------:R-:W-:Y:S05]  /*1af70*/  BSYNC B1 ;  /* 0x0000000000017941 */ /* 0x000fea0003800000 */
.L_x_937:
        /* <DEDUP_REMOVED lines=10> */
.L_x_940:
[----:B------:R-:W-:Y:S05]  /*1b020*/  BSYNC B1 ;  /* 0x0000000000017941 */ /* 0x000fea0003800000 */
.L_x_939:
        /* <DEDUP_REMOVED lines=10> */
.L_x_942:
[----:B------:R-:W-:Y:S05]  /*1b0d0*/  BSYNC B1 ;  /* 0x0000000000017941 */ /* 0x000fea0003800000 */
.L_x_941:
        /* <DEDUP_REMOVED lines=10> */
.L_x_944:
[----:B------:R-:W-:Y:S05]  /*1b180*/  BSYNC B1 ;  /* 0x0000000000017941 */ /* 0x000fea0003800000 */
.L_x_943:
        /* <DEDUP_REMOVED lines=10> */
.L_x_946:
[----:B------:R-:W-:Y:S05]  /*1b230*/  BSYNC B1 ;  /* 0x0000000000017941 */ /* 0x000fea0003800000 */
.L_x_945:
        /* <DEDUP_REMOVED lines=10> */
.L_x_948:
[----:B------:R-:W-:Y:S05]  /*1b2e0*/  BSYNC B1 ;  /* 0x0000000000017941 */ /* 0x000fea0003800000 */
.L_x_947:
        /* <DEDUP_REMOVED lines=10> */
.L_x_950:
[----:B------:R-:W-:Y:S05]  /*1b390*/  BSYNC B1 ;  /* 0x0000000000017941 */ /* 0x000fea0003800000 */
.L_x_949:
        /* <DEDUP_REMOVED lines=10> */
.L_x_952:
[----:B------:R-:W-:Y:S05]  /*1b440*/  BSYNC B1 ;  /* 0x0000000000017941 */ /* 0x000fea0003800000 */
.L_x_951:
        /* <DEDUP_REMOVED lines=10> */
.L_x_954:
[----:B------:R-:W-:Y:S05]  /*1b4f0*/  BSYNC B1 ;  /* 0x0000000000017941 */ /* 0x000fea0003800000 */
.L_x_953:
        /* <DEDUP_REMOVED lines=10> */
.L_x_956:
[----:B------:R-:W-:Y:S05]  /*1b5a0*/  BSYNC B1 ;  /* 0x0000000000017941 */ /* 0x000fea0003800000 */
.L_x_955:
        /* <DEDUP_REMOVED lines=10> */
.L_x_958:
[----:B------:R-:W-:Y:S05]  /*1b650*/  BSYNC B1 ;  /* 0x0000000000017941 */ /* 0x000fea0003800000 */
.L_x_957:
        /* <DEDUP_REMOVED lines=10> */
.L_x_960:
[----:B------:R-:W-:Y:S05]  /*1b700*/  BSYNC B1 ;  /* 0x0000000000017941 */ /* 0x000fea0003800000 */
.L_x_959:
        /* <DEDUP_REMOVED lines=10> */
.L_x_962:
[----:B------:R-:W-:Y:S05]  /*1b7b0*/  BSYNC B1 ;  /* 0x0000000000017941 */ /* 0x000fea0003800000 */
.L_x_961:
        /* <DEDUP_REMOVED lines=10> */
.L_x_964:
[----:B------:R-:W-:Y:S05]  /*1b860*/  BSYNC B1 ;  /* 0x0000000000017941 */ /* 0x000fea0003800000 */
.L_x_963:
        /* <DEDUP_REMOVED lines=10> */
.L_x_966:
[----:B------:R-:W-:Y:S05]  /*1b910*/  BSYNC B1 ;  /* 0x0000000000017941 */ /* 0x000fea0003800000 */
.L_x_965:
        /* <DEDUP_REMOVED lines=10> */
.L_x_968:
[----:B------:R-:W-:Y:S05]  /*1b9c0*/  BSYNC B1 ;  /* 0x0000000000017941 */ /* 0x000fea0003800000 */
.L_x_967:
        /* <DEDUP_REMOVED lines=10> */
.L_x_970:
[----:B------:R-:W-:Y:S05]  /*1ba70*/  BSYNC B1 ;  /* 0x0000000000017941 */ /* 0x000fea0003800000 */
.L_x_969:
        /* <DEDUP_REMOVED lines=10> */
.L_x_972:
[----:B------:R-:W-:Y:S05]  /*1bb20*/  BSYNC B1 ;  /* 0x0000000000017941 */ /* 0x000fea0003800000 */
.L_x_971:
        /* <DEDUP_REMOVED lines=10> */
.L_x_974:
[----:B------:R-:W-:Y:S05]  /*1bbd0*/  BSYNC B1 ;  /* 0x0000000000017941 */ /* 0x000fea0003800000 */
.L_x_973:
        /* <DEDUP_REMOVED lines=10> */
.L_x_976:
[----:B------:R-:W-:Y:S05]  /*1bc80*/  BSYNC B1 ;  /* 0x0000000000017941 */ /* 0x000fea0003800000 */
.L_x_975:
        /* <DEDUP_REMOVED lines=10> */
.L_x_978:
[----:B------:R-:W-:Y:S05]  /*1bd30*/  BSYNC B1 ;  /* 0x0000000000017941 */ /* 0x000fea0003800000 */
.L_x_977:
        /* <DEDUP_REMOVED lines=10> */
.L_x_980:
[----:B------:R-:W-:Y:S05]  /*1bde0*/  BSYNC B1 ;  /* 0x0000000000017941 */ /* 0x000fea0003800000 */
.L_x_979:
        /* <DEDUP_REMOVED lines=10> */
.L_x_982:
[----:B------:R-:W-:Y:S05]  /*1be90*/  BSYNC B1 ;  /* 0x0000000000017941 */ /* 0x000fea0003800000 */
.L_x_981:
        /* <DEDUP_REMOVED lines=10> */
.L_x_984:
[----:B------:R-:W-:Y:S05]  /*1bf40*/  BSYNC B1 ;  /* 0x0000000000017941 */ /* 0x000fea0003800000 */
.L_x_983:
        /* <DEDUP_REMOVED lines=10> */
.L_x_986:
[----:B------:R-:W-:Y:S05]  /*1bff0*/  BSYNC B1 ;  /* 0x0000000000017941 */ /* 0x000fea0003800000 */
.L_x_985:
        /* <DEDUP_REMOVED lines=10> */
.L_x_988:
[----:B------:R-:W-:Y:S05]  /*1c0a0*/  BSYNC B1 ;  /* 0x0000000000017941 */ /* 0x000fea0003800000 */
.L_x_987:
        /* <DEDUP_REMOVED lines=10> */
.L_x_990:
[----:B------:R-:W-:Y:S05]  /*1c150*/  BSYNC B1 ;  /* 0x0000000000017941 */ /* 0x000fea0003800000 */
.L_x_989:
        /* <DEDUP_REMOVED lines=10> */
.L_x_992:
[----:B------:R-:W-:Y:S05]  /*1c200*/  BSYNC B1 ;  /* 0x0000000000017941 */ /* 0x000fea0003800000 */
.L_x_991:
        /* <DEDUP_REMOVED lines=10> */
.L_x_994:
[----:B------:R-:W-:Y:S05]  /*1c2b0*/  BSYNC B1 ;  /* 0x0000000000017941 */ /* 0x000fea0003800000 */
.L_x_993:
        /* <DEDUP_REMOVED lines=10> */
.L_x_996:
[----:B------:R-:W-:Y:S05]  /*1c360*/  BSYNC B1 ;  /* 0x0000000000017941 */ /* 0x000fea0003800000 */
.L_x_995:
        /* <DEDUP_REMOVED lines=10> */
.L_x_998:
[----:B------:R-:W-:Y:S05]  /*1c410*/  BSYNC B1 ;  /* 0x0000000000017941 */ /* 0x000fea0003800000 */
.L_x_997:
        /* <DEDUP_REMOVED lines=10> */
.L_x_1000:
[----:B------:R-:W-:Y:S05]  /*1c4c0*/  BSYNC B1 ;  /* 0x0000000000017941 */ /* 0x000fea0003800000 */
.L_x_999:
        /* <DEDUP_REMOVED lines=10> */
.L_x_1002:
[----:B------:R-:W-:Y:S05]  /*1c570*/  BSYNC B1 ;  /* 0x0000000000017941 */ /* 0x000fea0003800000 */
.L_x_1001:
        /* <DEDUP_REMOVED lines=10> */
.L_x_1004:
[----:B------:R-:W-:Y:S05]  /*1c620*/  BSYNC B1 ;  /* 0x0000000000017941 */ /* 0x000fea0003800000 */
.L_x_1003:
        /* <DEDUP_REMOVED lines=10> */
.L_x_1006:
[----:B------:R-:W-:Y:S05]  /*1c6d0*/  BSYNC B1 ;  /* 0x0000000000017941 */ /* 0x000fea0003800000 */
.L_x_1005:
        /* <DEDUP_REMOVED lines=10> */
.L_x_1008:
[----:B------:R-:W-:Y:S05]  /*1c780*/  BSYNC B1 ;  /* 0x0000000000017941 */ /* 0x000fea0003800000 */
.L_x_1007:
        /* <DEDUP_REMOVED lines=10> */
.L_x_1010:
[----:B------:R-:W-:Y:S05]  /*1c830*/  BSYNC B1 ;  /* 0x0000000000017941 */ /* 0x000fea0003800000 */
.L_x_1009:
        /* <DEDUP_REMOVED lines=10> */
.L_x_1012:
[----:B------:R-:W-:Y:S05]  /*1c8e0*/  BSYNC B1 ;  /* 0x0000000000017941 */ /* 0x000fea0003800000 */
.L_x_1011:
        /* <DEDUP_REMOVED lines=10> */
.L_x_1014:
[----:B------:R-:W-:Y:S05]  /*1c990*/  BSYNC B1 ;  /* 0x0000000000017941 */ /* 0x000fea0003800000 */
.L_x_1013:
        /* <DEDUP_REMOVED lines=10> */
.L_x_1016:
[----:B------:R-:W-:Y:S05]  /*1ca40*/  BSYNC B1 ;  /* 0x0000000000017941 */ /* 0x000fea0003800000 */
.L_x_1015:
        /* <DEDUP_REMOVED lines=10> */
.L_x_1018:
[----:B------:R-:W-:Y:S05]  /*1caf0*/  BSYNC B1 ;  /* 0x0000000000017941 */ /* 0x000fea0003800000 */
.L_x_1017:
        /* <DEDUP_REMOVED lines=10> */
.L_x_1020:
[----:B------:R-:W-:Y:S05]  /*1cba0*/  BSYNC B1 ;  /* 0x0000000000017941 */ /* 0x000fea0003800000 */
.L_x_1019:
        /* <DEDUP_REMOVED lines=10> */
.L_x_1022:
[----:B------:R-:W-:Y:S05]  /*1cc50*/  BSYNC B1 ;  /* 0x0000000000017941 */ /* 0x000fea0003800000 */
.L_x_1021:
        /* <DEDUP_REMOVED lines=10> */
.L_x_1024:
[----:B------:R-:W-:Y:S05]  /*1cd00*/  BSYNC B1 ;  /* 0x0000000000017941 */ /* 0x000fea0003800000 */
.L_x_1023:
        /* <DEDUP_REMOVED lines=10> */
.L_x_1026:
[----:B------:R-:W-:Y:S05]  /*1cdb0*/  BSYNC B1 ;  /* 0x0000000000017941 */ /* 0x000fea0003800000 */
.L_x_1025:
        /* <DEDUP_REMOVED lines=10> */
.L_x_1028:
[----:B------:R-:W-:Y:S05]  /*1ce60*/  BSYNC B1 ;  /* 0x0000000000017941 */ /* 0x000fea0003800000 */
.L_x_1027:
[----:B-----5:R-:W-:Y:S01]  /*1ce70*/  HADD2.F32 R3, -RZ, R152.H0_H0 ;  /* 0x20000098ff037230 */ /* 0x020fe20000004100 */
[----:B------:R-:W-:Y:S04]  /*1ce80*/  BSSY B1, `(.L_x_1029) ;  /* 0x0000008000017945 */ /* 0x000fe80003800000 */
[----:B------:R-:W-:-:S04]  /*1ce90*/  FMUL R4, R3, R16 ;  /* 0x0000001003047220 */ /* 0x000fc80000400000 */
[----:B------:R-:W-:-:S05]  /*1cea0*/  FFMA R4, R139, R2, R4 ;  /* 0x000000028b047223 */ /* 0x000fca0000000004 */
[----:B------:R-:W-:-:S05]  /*1ceb0*/  F2FP.F16.F32.PACK_AB R4, RZ, R4 ;  /* 0x00000004ff04723e */ /* 0x000fca00000000ff */
[----:B------:R0:W-:Y:S01]  /*1cec0*/  @P5 STG.E.U16 desc[UR36][R22.64+0x3c2], R4 ;  /* 0x0003c20416005986 */ /* 0x0001e2000c101524 */
[----:B------:R-:W-:-:S13]  /*1ced0*/  ISETP.GT.AND P5, PT, R0, 0x80, P6 ;  /* 0x000000800000780c */ /* 0x000fda00037a4270 */
[----:B0-----:R-:W-:Y:S05]  /*1cee0*/  @!P5 BRA `(.L_x_1030) ;  /* 0x000000000004d947 */ /* 0x001fea0003800000 */
[----:B------:R0:W5:Y:S02]  /*1cef0*/  LDG.E.LTC128B.U16 R152, desc[UR36][R10.64+0x3d0] ;  /* 0x0003d0240a987981 */ /* 0x000164000c1e1520 */
.L_x_1030:
[----:B------:R-:W-:Y:S05]  /*1cf00*/  BSYNC B1 ;  /* 0x0000000000017941 */ /* 0x000fea0003800000 */
.L_x_1029:
        /* <DEDUP_REMOVED lines=9> */
.L_x_1032:
[----:B------:R-:W-:Y:S05]  /*1cfa0*/  BSYNC B1 ;  /* 0x0000000000017941 */ /* 0x000fea0003800000 */
.L_x_1031:
        /* <DEDUP_REMOVED lines=9> */
.L_x_1034:
[----:B------:R-:W-:Y:S05]  /*1d040*/  BSYNC B1 ;  /* 0x0000000000017941 */ /* 0x000fea0003800000 */
.L_x_1033:
[----:B-----5:R-:W-:Y:S01]  /*1d050*/  HADD2.F32 R3, -RZ, R152.H0_H0 ;  /* 0x20000098ff037230 */ /* 0x020fe20000004100 */
[----:B------:R-:W-:Y:S01]  /*1d060*/  ISETP.GT.AND P4, PT, R0, 0x88, P4 ;  /* 0x000000880000780c */ /* 0x000fe20002784270 */
[----:B------:R-:W-:Y:S03]  /*1d070*/  BSSY B1, `(.L_x_1035) ;  /* 0x0000007000017945 */ /* 0x000fe60003800000 */
[----:B------:R-:W-:-:S04]  /*1d080*/  FMUL R3, R3, R16 ;  /* 0x0000001003037220 */ /* 0x000fc80000400000 */
[----:B------:R-:W-:-:S05]  /*1d090*/  FFMA R3, R142, R2, R3 ;  /* 0x000000028e037223 */ /* 0x000fca0000000003 */
[----:B------:R-:W-:-:S05]  /*1d0a0*/  F2FP.F16.F32.PACK_AB R3, RZ, R3 ;  /* 0x00000003ff03723e */ /* 0x000fca00000000ff */
[----:B------:R0:W-:Y:S01]  /*1d0b0*/  @P5 STG.E.U16 desc[UR36][R22.64+0x3d0], R3 ;  /* 0x0003d00316005986 */ /* 0x0001e2000c101524 */
[----:B------:R-:W-:Y:S05]  /*1d0c0*/  @!P4 BRA `(.L_x_1036) ;  /* 0x000000000004c947 */ /* 0x000fea0003800000 */
[----:B------:R0:W5:Y:S02]  /*1d0d0*/  LDG.E.LTC128B.U16 R152, desc[UR36][R8.64+0x3d2] ;  /* 0x0003d22408987981 */ /* 0x000164000c1e1520 */
.L_x_1036:
[----:B------:R-:W-:Y:S05]  /*1d0e0*/  BSYNC B1 ;  /* 0x0000000000017941 */ /* 0x000fea0003800000 */
.L_x_1035:
[----:B0----5:R-:W-:Y:S01]  /*1d0f0*/  HADD2.F32 R3, -RZ, R152.H0_H0 ;  /* 0x20000098ff037230 */ /* 0x021fe20000004100 */
        /* <DEDUP_REMOVED lines=8> */
.L_x_1038:
[----:B------:R-:W-:Y:S05]  /*1d180*/  BSYNC B1 ;  /* 0x0000000000017941 */ /* 0x000fea0003800000 */
.L_x_1037:
        /* <DEDUP_REMOVED lines=9> */
.L_x_1040:
[----:B------:R-:W-:Y:S05]  /*1d220*/  BSYNC B1 ;  /* 0x0000000000017941 */ /* 0x000fea0003800000 */
.L_x_1039:
        /* <DEDUP_REMOVED lines=9> */
.L_x_1042:
[----:B------:R-:W-:Y:S05]  /*1d2c0*/  BSYNC B1 ;  /* 0x0000000000017941 */ /* 0x000fea0003800000 */
.L_x_1041:
        /* <DEDUP_REMOVED lines=9> */
.L_x_1044:
[----:B------:R-:W-:Y:S05]  /*1d360*/  BSYNC B1 ;  /* 0x0000000000017941 */ /* 0x000fea0003800000 */
.L_x_1043:
        /* <DEDUP_REMOVED lines=9> */
.L_x_1046:
[----:B------:R-:W-:Y:S05]  /*1d400*/  BSYNC B1 ;  /* 0x0000000000017941 */ /* 0x000fea0003800000 */
.L_x_1045:
        /* <DEDUP_REMOVED lines=9> */
.L_x_1048:
[----:B------:R-:W-:Y:S05]  /*1d4a0*/  BSYNC B1 ;  /* 0x0000000000017941 */ /* 0x000fea0003800000 */
.L_x_1047:
        /* <DEDUP_REMOVED lines=9> */
.L_x_1050:
[----:B------:R-:W-:Y:S05]  /*1d540*/  BSYNC B1 ;  /* 0x0000000000017941 */ /* 0x000fea0003800000 */
.L_x_1049:
        /* <DEDUP_REMOVED lines=9> */
.L_x_1052:
[----:B------:R-:W-:Y:S05]  /*1d5e0*/  BSYNC B1 ;  /* 0x0000000000017941 */ /* 0x000fea0003800000 */
.L_x_1051:
[----:B------:R-:W-:Y:S05]  /*1d5f0*/  @!P0 BRA `(.L_x_1053) ;  /* 0x000000b000f08947 */ /* 0x000fea0003800000 */
[----:B0----5:R-:W-:-:S05]  /*1d600*/  HADD2.F32 R3, -RZ, R152.H0_H0 ;  /* 0x20000098ff037230 */ /* 0x021fca0000004100 */
[----:B------:R-:W-:-:S04]  /*1d610*/  FMUL R0, R3, R16 ;  /* 0x0000001003007220 */ /* 0x000fc80000400000 */
[----:B------:R-:W-:-:S05]  /*1d620*/  FFMA R0, R151, R2, R0 ;  /* 0x0000000297007223 */ /* 0x000fca0000000000 */
[----:B------:R-:W-:-:S05]  /*1d630*/  F2FP.F16.F32.PACK_AB R0, RZ, R0 ;  /* 0x00000000ff00723e */ /* 0x000fca00000000ff */
[----:B------:R0:W-:Y:S01]  /*1d640*/  STG.E.U16 desc[UR36][R22.64+0x3f2], R0 ;  /* 0x0003f20016007986 */ /* 0x0001e2000c101524 */
[----:B------:R-:W-:Y:S05]  /*1d650*/  BRA `(.L_x_1053) ;  /* 0x000000b000d87947 */ /* 0x000fea0003800000 */
.L_x_34:
[----:B------:R-:W2:Y:S01]  /*1d660*/  LDL.LU R155, [R1+0x404] ;  /* 0x00040400019b7983 */ /* 0x000ea20000300800 */
[----:B------:R-:W-:-:S03]  /*1d670*/  ULDC.64 UR4, c[0x0][0x5c0] ;  /* 0x0001700000047ab9 */ /* 0x000fc60000000a00 */
[----:B------:R-:W3:Y:S04]  /*1d680*/  LDL.LU R154, [R1+0x408] ;  /* 0x00040800019a7983 */ /* 0x000ee80000300800 */
[----:B------:R-:W5:Y:S04]  /*1d690*/  LDL.LU R153, [R1+0x48c] ;  /* 0x00048c0001997983 */ /* 0x000f680000300800 */
[----:B------:R-:W4:Y:S04]  /*1d6a0*/  LDL.LU R152, [R1+0x490] ;  /* 0x0004900001987983 */ /* 0x000f280000300800 */
[----:B------:R-:W4:Y:S04]  /*1d6b0*/  LDL.LU R9, [R1+0x494] ;  /* 0x0004940001097983 */ /* 0x000f280000300800 */
[----:B------:R-:W5:Y:S04]  /*1d6c0*/  LDL.LU R10, [R1+0x498] ;  /* 0x00049800010a7983 */ /* 0x000f680000300800 */
[----:B------:R-:W4:Y:S04]  /*1d6d0*/  LDL.LU R11, [R1+0x49c] ;  /* 0x00049c00010b7983 */ /* 0x000f280000300800 */
        /* <DEDUP_REMOVED lines=82> */
[----:B------:R-:W4:Y:S01]  /*1dc00*/  LDL.LU R13, [R1+0x5fc] ;  /* 0x0005fc00010d7983 */ /* 0x000f220000300800 */
[----:B------:R-:W-:-:S03]  /*1dc10*/  LEA R4, P0, R6, UR4, 0x1 ;  /* 0x0000000406047c11 */ /* 0x000fc6000f8008ff */
[----:B------:R-:W2:Y:S01]  /*1dc20*/  LDL.LU R7, [R1+0x400] ;  /* 0x0004000001077983 */ /* 0x000ea20000300800 */
[----:B------:R-:W-:Y:S02]  /*1dc30*/  LEA.HI.X R5, R6, UR5, R14, 0x1, P0 ;  /* 0x0000000506057c11 */ /* 0x000fe400080f0c0e */
[----:B------:R-:W-:Y:S01]  /*1dc40*/  ISETP.GT.AND P2, PT, R3, 0x1, PT ;  /* 0x000000010300780c */ /* 0x000fe20003f44270 */
[----:B------:R-:W4:Y:S03]  /*1dc50*/  LDL.LU R14, [R1+0x4b4] ;  /* 0x0004b400010e7983 */ /* 0x000f260000300800 */
[----:B------:R-:W-:Y:S01]  /*1dc60*/  ISETP.GT.AND P0, PT, R0, RZ, P2 ;  /* 0x000000ff0000720c */ /* 0x000fe20001704270 */
[----:B--2---:R-:W-:-:S05]  /*1dc70*/  FMUL R6, R7, R2 ;  /* 0x0000000207067220 */ /* 0x004fca0000400000 */
[----:B------:R-:W-:-:S05]  /*1dc80*/  F2FP.F16.F32.PACK_AB R6, RZ, R6 ;  /* 0x00000006ff06723e */ /* 0x000fca00000000ff */
[----:B------:R0:W-:Y:S01]  /*1dc90*/  @P1 STG.E.U16 desc[UR36][R4.64], R6 ;  /* 0x0000000604001986 */ /* 0x0001e2000c101524 */
[-C--:B---3--:R-:W-:Y:S01]  /*1dca0*/  FMUL R7, R154, R2.reuse ;  /* 0x000000029a077220 */ /* 0x088fe20000400000 */
[----:B------:R-:W-:Y:S01]  /*1dcb0*/  IMAD.SHL.U32 R154, R20, 0x10, RZ ;  /* 0x00000010149a7824 */ /* 0x000fe200078e00ff */
[----:B------:R-:W-:Y:S01]  /*1dcc0*/  ISETP.GT.AND P1, PT, R0, 0x8, P5 ;  /* 0x000000080000780c */ /* 0x000fe20002f24270 */
[----:B0-----:R-:W-:-:S05]  /*1dcd0*/  FMUL R6, R155, R2 ;  /* 0x000000029b067220 */ /* 0x001fca0000400000 */
[----:B------:R-:W-:Y:S02]  /*1dce0*/  F2FP.F16.F32.PACK_AB R6, RZ, R6 ;  /* 0x00000006ff06723e */ /* 0x000fe400000000ff */
[----:B------:R-:W-:Y:S02]  /*1dcf0*/  F2FP.F16.F32.PACK_AB R7, RZ, R7 ;  /* 0x00000007ff07723e */ /* 0x000fe400000000ff */
[----:B------:R-:W-:Y:S01]  /*1dd00*/  SHF.L.U64.HI R155, R20, 0x4, R21 ;  /* 0x00000004149b7819 */ /* 0x000fe20000010215 */
[----:B------:R0:W-:Y:S01]  /*1dd10*/  @P0 STG.E.U16 desc[UR36][R4.64+0x2], R6 ;  /* 0x0000020604000986 */ /* 0x0001e2000c101524 */
[----:B------:R-:W-:Y:S02]  /*1dd20*/  PRMT R8, R7, 0x7610, R8 ;  /* 0x0000761007087816 */ /* 0x000fe40000000008 */
[----:B0-----:R-:W-:-:S05]  /*1dd30*/  IADD3 R6, P0, R154, R4, RZ ;  /* 0x000000049a067210 */ /* 0x001fca0007f1e0ff */
[----:B------:R-:W-:-:S05]  /*1dd40*/  IMAD.X R7, R155, 0x1, R5, P0 ;  /* 0x000000019b077824 */ /* 0x000fca00000e0605 */
[----:B------:R0:W-:Y:S04]  /*1dd50*/  @P1 STG.E.U16 desc[UR36][R6.64], R8 ;  /* 0x0000000806001986 */ /* 0x0001e8000c101524 */
[----:B0-----:R-:W2:Y:S01]  /*1dd60*/  LDL.LU R8, [R1+0x40c] ;  /* 0x00040c0001087983 */ /* 0x001ea20000300800 */
[----:B------:R-:W-:Y:S01]  /*1dd70*/  ISETP.GT.AND P0, PT, R0, 0x8, P2 ;  /* 0x000000080000780c */ /* 0x000fe20001704270 */
[----:B--2---:R-:W-:-:S05]  /*1dd80*/  FMUL R8, R8, R2 ;  /* 0x0000000208087220 */ /* 0x004fca0000400000 */
[----:B------:R-:W-:-:S07]  /*1dd90*/  F2FP.F16.F32.PACK_AB R8, RZ, R8 ;  /* 0x00000008ff08723e */ /* 0x000fce00000000ff */
[----:B------:R0:W-:Y:S04]  /*1dda0*/  @P0 STG.E.U16 desc[UR36][R6.64+0x2], R8 ;  /* 0x0000020806000986 */ /* 0x0001e8000c101524 */
[----:B0-----:R-:W2:Y:S01]  /*1ddb0*/  LDL.LU R8, [R1+0x410] ;  /* 0x0004100001087983 */ /* 0x001ea20000300800 */
[----:B------:R-:W-:-:S04]  /*1ddc0*/  ISETP.GT.AND P2, PT, R3, 0x8, PT ;  /* 0x000000080300780c */ /* 0x000fc80003f44270 */
[----:B------:R-:W-:Y:S01]  /*1ddd0*/  ISETP.GT.AND P0, PT, R0, RZ, P2 ;  /* 0x000000ff0000720c */ /* 0x000fe20001704270 */
        /* <DEDUP_REMOVED lines=10> */
[----:B------:R-:W-:Y:S01]  /*1de80*/  ISETP.GT.AND P0, PT, R0, 0x8, P2 ;  /* 0x000000080000780c */ /* 0x000fe20001704270 */
        /* <DEDUP_REMOVED lines=153> */
[----:B------:R-:W-:Y:S02]  /*1e820*/  ISETP.GT.AND P0, PT, R0, 0x8, P2 ;  /* 0x000000080000780c */ /* 0x000fe40001704270 */
[----:B------:R-:W-:Y:S01]  /*1e830*/  ISETP.GT.AND P2, PT, R3, 0x48, PT ;  /* 0x000000480300780c */ /* 0x000fe20003f44270 */
[----:B-----5:R-:W-:-:S05]  /*1e840*/  FMUL R10, R10, R2 ;  /* 0x000000020a0a7220 */ /* 0x020fca0000400000 */
[----:B------:R-:W-:Y:S01]  /*1e850*/  F2FP.F16.F32.PACK_AB R10, RZ, R10 ;  /* 0x0000000aff0a723e */ /* 0x000fe200000000ff */
[----:B----4-:R-:W-:-:S05]  /*1e860*/  FMUL R12, R12, R2 ;  /* 0x000000020c0c7220 */ /* 0x010fca0000400000 */
[----:B------:R-:W-:Y:S01]  /*1e870*/  F2FP.F16.F32.PACK_AB R12, RZ, R12 ;  /* 0x0000000cff0c723e */ /* 0x000fe200000000ff */
[----:B--2---:R-:W-:-:S05]  /*1e880*/  FMUL R8, R8, R2 ;  /* 0x0000000208087220 */ /* 0x004fca0000400000 */
[----:B------:R-:W-:-:S05]  /*1e890*/  F2FP.F16.F32.PACK_AB R8, RZ, R8 ;  /* 0x00000008ff08723e */ /* 0x000fca00000000ff */
[----:B------:R0:W-:Y:S01]  /*1e8a0*/  @P0 STG.E.U16 desc[UR36][R6.64+0x80], R8 ;  /* 0x0000800806000986 */ /* 0x0001e2000c101524 */
[----:B------:R-:W-:Y:S01]  /*1e8b0*/  ISETP.GT.AND P0, PT, R0, 0x8, P1 ;  /* 0x000000080000780c */ /* 0x000fe20000f04270 */
[----:B0-----:R-:W-:-:S05]  /*1e8c0*/  FMUL R8, R153, R2 ;  /* 0x0000000299087220 */ /* 0x001fca0000400000 */
[----:B------:R-:W-:-:S07]  /*1e8d0*/  F2FP.F16.F32.PACK_AB R8, RZ, R8 ;  /* 0x00000008ff08723e */ /* 0x000fce00000000ff */
[----:B------:R0:W-:Y:S01]  /*1e8e0*/  @P0 STG.E.U16 desc[UR36][R6.64+0x82], R8 ;  /* 0x0000820806000986 */ /* 0x0001e2000c101524 */
[----:B------:R-:W-:Y:S02]  /*1e8f0*/  ISETP.GT.AND P0, PT, R0, RZ, P2 ;  /* 0x000000ff0000720c */ /* 0x000fe40001704270 */
[----:B------:R-:W-:Y:S01]  /*1e900*/  ISETP.GT.AND P1, PT, R3, 0x49, PT ;  /* 0x000000490300780c */ /* 0x000fe20003f24270 */
[----:B0-----:R-:W-:-:S05]  /*1e910*/  FMUL R8, R152, R2 ;  /* 0x0000000298087220 */ /* 0x001fca0000400000 */
[----:B------:R-:W-:-:S05]  /*1e920*/  F2FP.F16.F32.PACK_AB R8, RZ, R8 ;  /* 0x00000008ff08723e */ /* 0x000fca00000000ff */
[----:B------:R0:W-:Y:S01]  /*1e930*/  @P0 STG.E.U16 desc[UR36][R4.64+0x90], R8 ;  /* 0x0000900804000986 */ /* 0x0001e2000c101524 */
[----:B------:R-:W-:Y:S01]  /*1e940*/  ISETP.GT.AND P0, PT, R0, RZ, P1 ;  /* 0x000000ff0000720c */ /* 0x000fe20000f04270 */
[----:B------:R-:W-:Y:S02]  /*1e950*/  IMAD.SHL.U32 R152, R20, 0x100, RZ ;  /* 0x0000010014987824 */ /* 0x000fe400078e00ff */
[----:B0-----:R-:W-:-:S05]  /*1e960*/  FMUL R8, R9, R2 ;  /* 0x0000000209087220 */ /* 0x001fca0000400000 */
[----:B------:R-:W-:Y:S02]  /*1e970*/  F2FP.F16.F32.PACK_AB R8, RZ, R8 ;  /* 0x00000008ff08723e */ /* 0x000fe400000000ff */
[----:B------:R-:W-:Y:S02]  /*1e980*/  SHF.L.U64.HI R153, R20, 0x8, R21 ;  /* 0x0000000814997819 */ /* 0x000fe40000010215 */
[----:B------:R-:W2:Y:S04]  /*1e990*/  LDL.LU R20, [R1+0x4ac] ;  /* 0x0004ac0001147983 */ /* 0x000ea80000300800 */
[----:B------:R0:W-:Y:S04]  /*1e9a0*/  @P0 STG.E.U16 desc[UR36][R4.64+0x92], R8 ;  /* 0x0000920804000986 */ /* 0x0001e8000c101524 */
[----:B------:R-:W3:Y:S01]  /*1e9b0*/  LDL.LU R21, [R1+0x4b0] ;  /* 0x0004b00001157983 */ /* 0x000ee20000300800 */
[----:B0-----:R-:W-:-:S05]  /*1e9c0*/  IADD3 R8, P0, R152, R4, RZ ;  /* 0x0000000498087210 */ /* 0x001fca0007f1e0ff */
[----:B------:R-:W-:Y:S01]  /*1e9d0*/  IMAD.X R9, R153, 0x1, R5, P0 ;  /* 0x0000000199097824 */ /* 0x000fe200000e0605 */
[----:B------:R-:W-:-:S13]  /*1e9e0*/  ISETP.GT.AND P0, PT, R0, 0x8, P2 ;  /* 0x000000080000780c */ /* 0x000fda0001704270 */
[----:B------:R0:W-:Y:S01]  /*1e9f0*/  @P0 STG.E.U16 desc[UR36][R6.64+0x90], R10 ;  /* 0x0000900a06000986 */ /* 0x0001e2000c101524 */
[----:B------:R-:W-:Y:S01]  /*1ea00*/  ISETP.GT.AND P0, PT, R0, 0x8, P1 ;  /* 0x000000080000780c */ /* 0x000fe20000f04270 */
[----:B0-----:R-:W-:-:S05]  /*1ea10*/  FMUL R10, R11, R2 ;  /* 0x000000020b0a7220 */ /* 0x001fca0000400000 */
[----:B------:R-:W-:Y:S02]  /*1ea20*/  F2FP.F16.F32.PACK_AB R10, RZ, R10 ;  /* 0x0000000aff0a723e */ /* 0x000fe400000000ff */
[----:B------:R-:W-:-:S05]  /*1ea30*/  ISETP.GT.AND P2, PT, R3, 0x50, PT ;  /* 0x000000500300780c */ /* 0x000fca0003f44270 */
[----:B------:R0:W-:Y:S02]  /*1ea40*/  @P0 STG.E.U16 desc[UR36][R6.64+0x92], R10 ;  /* 0x0000920a06000986 */ /* 0x0001e4000c101524 */
[----:B0-----:R-:W-:-:S05]  /*1ea50*/  IADD3 R10, P0, R154, R8, RZ ;  /* 0x000000089a0a7210 */ /* 0x001fca0007f1e0ff */
[----:B------:R-:W-:Y:S01]  /*1ea60*/  IMAD.X R11, R155, 0x1, R9, P0 ;  /* 0x000000019b0b7824 */ /* 0x000fe200000e0609 */
[----:B------:R-:W-:-:S13]  /*1ea70*/  ISETP.GT.AND P0, PT, R0, RZ, P2 ;  /* 0x000000ff0000720c */ /* 0x000fda0001704270 */
[----:B------:R0:W-:Y:S04]  /*1ea80*/  @P0 STG.E.U16 desc[UR36][R4.64+0xa0], R12 ;  /* 0x0000a00c04000986 */ /* 0x0001e8000c101524 */
[----:B0-----:R-:W4:Y:S01]  /*1ea90*/  LDL.LU R12, [R1+0x4a4] ;  /* 0x0004a400010c7983 */ /* 0x001f220000300800 */
[----:B------:R-:W-:-:S04]  /*1eaa0*/  ISETP.GT.AND P1, PT, R3, 0x51, PT ;  /* 0x000000510300780c */ /* 0x000fc80003f24270 */
[----:B------:R-:W-:Y:S01]  /*1eab0*/  ISETP.GT.AND P0, PT, R0, RZ, P1 ;  /* 0x000000ff0000720c */ /* 0x000fe20000f04270 */
[----:B----4-:R-:W-:-:S05]  /*1eac0*/  FMUL R12, R12, R2 ;  /* 0x000000020c0c7220 */ /* 0x010fca0000400000 */
[----:B------:R-:W-:-:S07]  /*1ead0*/  F2FP.F16.F32.PACK_AB R12, RZ, R12 ;  /* 0x0000000cff0c723e */ /* 0x000fce00000000ff */
[----:B------:R0:W-:Y:S04]  /*1eae0*/  @P0 STG.E.U16 desc[UR36][R4.64+0xa2], R12 ;  /* 0x0000a20c04000986 */ /* 0x0001e8000c101524 */
[----:B0-----:R-:W4:Y:S01]  /*1eaf0*/  LDL.LU R12, [R1+0x4a8] ;  /* 0x0004a800010c7983 */ /* 0x001f220000300800 */
[----:B------:R-:W-:Y:S02]  /*1eb00*/  ISETP.GT.AND P0, PT, R0, 0x8, P2 ;  /* 0x000000080000780c */ /* 0x000fe40001704270 */
[----:B------:R-:W-:Y:S01]  /*1eb10*/  ISETP.GT.AND P2, PT, R3, 0x58, PT ;  /* 0x000000580300780c */ /* 0x000fe20003f44270 */
[----:B----4-:R-:W-:-:S05]  /*1eb20*/  FMUL R12, R12, R2 ;  /* 0x000000020c0c7220 */ /* 0x010fca0000400000 */
[----:B------:R-:W-:-:S05]  /*1eb30*/  F2FP.F16.F32.PACK_AB R12, RZ, R12 ;  /* 0x0000000cff0c723e */ /* 0x000fca00000000ff */
[----:B------:R2:W-:Y:S01]  /*1eb40*/  @P0 STG.E.U16 desc[UR36][R6.64+0xa0], R12 ;  /* 0x0000a00c06000986 */ /* 0x0005e2000c101524 */
[----:B------:R-:W-:Y:S01]  /*1eb50*/  ISETP.GT.AND P0, PT, R0, 0x8, P1 ;  /* 0x000000080000780c */ /* 0x000fe20000f04270 */
[----:B--2---:R-:W-:Y:S01]  /*1eb60*/  FMUL R12, R20, R2 ;  /* 0x00000002140c7220 */ /* 0x004fe20000400000 */
[----:B------:R-:W-:Y:S01]  /*1eb70*/  ISETP.GT.AND P1, PT, R3, 0x59, PT ;  /* 0x000000590300780c */ /* 0x000fe20003f24270 */
[----:B------:R-:W2:Y:S03]  /*1eb80*/  LDL.LU R20, [R1+0x2ac] ;  /* 0x0002ac0001147983 */ /* 0x000ea60000300800 */
[----:B------:R-:W-:-:S07]  /*1eb90*/  F2FP.F16.F32.PACK_AB R12, RZ, R12 ;  /* 0x0000000cff0c723e */ /* 0x000fce00000000ff */
[----:B------:R3:W-:Y:S01]  /*1eba0*/  @P0 STG.E.U16 desc[UR36][R6.64+0xa2], R12 ;  /* 0x0000a20c06000986 */ /* 0x0007e2000c101524 */
[----:B------:R-:W-:Y:S01]  /*1ebb0*/  ISETP.GT.AND P0, PT, R0, RZ, P2 ;  /* 0x000000ff0000720c */ /* 0x000fe20001704270 */
[----:B---3--:R-:W-:Y:S01]  /*1ebc0*/  FMUL R12, R21, R2 ;  /* 0x00000002150c7220 */ /* 0x008fe20000400000 */
[----:B------:R-:W-:Y:S01]  /*1ebd0*/  ISETP.GT.AND P4, PT, R3, 0xe9, PT ;  /* 0x000000e90300780c */ /* 0x000fe20003f84270 */
[----:B------:R-:W3:Y:S03]  /*1ebe0*/  LDL.LU R21, [R1+0x2b0] ;  /* 0x0002b00001157983 */ /* 0x000ee60000300800 */
[----:B------:R-:W-:-:S07]  /*1ebf0*/  F2FP.F16.F32.PACK_AB R12, RZ, R12 ;  /* 0x0000000cff0c723e */ /* 0x000fce00000000ff */
[----:B------:R0:W-:Y:S01]  /*1ec00*/  @P0 STG.E.U16 desc[UR36][R4.64+0xb0], R12 ;  /* 0x0000b00c04000986 */ /* 0x0001e2000c101524 */
[----:B------:R-:W-:Y:S01]  /*1ec10*/  ISETP.GT.AND P0, PT, R0, RZ, P1 ;  /* 0x000000ff0000720c */ /* 0x000fe20000f04270 */
[----:B0-----:R-:W-:Y:S01]  /*1ec20*/  FMUL R12, R14, R2 ;  /* 0x000000020e0c7220 */ /* 0x001fe20000400000 */
[----:B------:R-:W-:Y:S01]  /*1ec30*/  ISETP.GT.AND P3, PT, R3, 0xf1, PT ;  /* 0x000000f10300780c */ /* 0x000fe20003f64270 */
[----:B------:R-:W4:Y:S03]  /*1ec40*/  LDL.LU R14, [R1+0x2b4] ;  /* 0x0002b400010e7983 */ /* 0x000f260000300800 */
[----:B------:R-:W-:-:S07]  /*1ec50*/  F2FP.F16.F32.PACK_AB R12, RZ, R12 ;  /* 0x0000000cff0c723e */ /* 0x000fce00000000ff */
[----:B------:R0:W-:Y:S01]  /*1ec60*/  @P0 STG.E.U16 desc[UR36][R4.64+0xb2], R12 ;  /* 0x0000b20c04000986 */ /* 0x0001e2000c101524 */
[----:B------:R-:W-:Y:S01]  /*1ec70*/  ISETP.GT.AND P0, PT, R0, 0x8, P2 ;  /* 0x000000080000780c */ /* 0x000fe20001704270 */
[----:B0-----:R-:W-:Y:S01]  /*1ec80*/  FMUL R12, R235, R2 ;  /* 0x00000002eb0c7220 */ /* 0x001fe20000400000 */
[----:B------:R-:W-:Y:S01]  /*1ec90*/  ISETP.GT.AND P2, PT, R3, 0x60, PT ;  /* 0x000000600300780c */ /* 0x000fe20003f44270 */
[----:B------:R-:W5:Y:S03]  /*1eca0*/  LDL.LU R235, [R1+0x2b8] ;  /* 0x0002b80001eb7983 */ /* 0x000f660000300800 */
        /* <DEDUP_REMOVED lines=8> */
[----:B------:R-:W-:Y:S01]  /*1ed30*/  ISETP.GT.AND P0, PT, R0, RZ, P2 ;  /* 0x000000ff0000720c */ /* 0x000fe20001704270 */
[----:B0-----:R-:W-:Y:S02]  /*1ed40*/  FMUL R12, R233, R2 ;  /* 0x00000002e90c7220 */ /* 0x001fe40000400000 */
        /* <DEDUP_REMOVED lines=366> */
[----:B------:R-:W-:Y:S02]  /*20430*/  ISETP.GT.AND P0, PT, R0, 0x8, P1 ;  /* 0x000000080000780c */ /* 0x000fe40000f04270 */
[----:B------:R-:W-:Y:S01]  /*20440*/  ISETP.GT.AND P1, PT, R3, 0xe8, PT ;  /* 0x000000e80300780c */ /* 0x000fe20003f24270 */
[----:B0-----:R-:W-:Y:S02]  /*20450*/  FMUL R12, R164, R2 ;  /* 0x00000002a40c7220 */ /* 0x001fe40000400000 */
[----:B------:R-:W5:Y:S03]  /*20460*/  LDL.LU R164, [R1+0x3cc] ;  /* 0x0003cc0001a47983 */ /* 0x000f660000300800 */
[----:B------:R-:W-:-:S05]  /*20470*/  F2FP.F16.F32.PACK_AB R12, RZ, R12 ;  /* 0x0000000cff0c723e */ /* 0x000fca00000000ff */
        /* <DEDUP_REMOVED lines=12> */
[----:B0-----:R-:W-:-:S05]  /*20540*/  FMUL R12, R161, R2 ;  /* 0x00000002a10c7220 */ /* 0x001fca0000400000 */
[----:B------:R-:W-:-:S07]  /*20550*/  F2FP.F16.F32.PACK_AB R12, RZ, R12 ;  /* 0x0000000cff0c723e */ /* 0x000fce00000000ff */
[----:B------:R0:W-:Y:S01]  /*20560*/  @P0 STG.E.U16 desc[UR36][R6.64+0x1d0], R12 ;  /* 0x0001d00c06000986 */ /* 0x0001e2000c101524 */
[----:B------:R-:W-:Y:S01]  /*20570*/  ISETP.GT.AND P0, PT, R0, 0x8, P4 ;  /* 0x000000080000780c */ /* 0x000fe20002704270 */
[----:B0-----:R-:W-:-:S05]  /*20580*/  FMUL R12, R160, R2 ;  /* 0x00000002a00c7220 */ /* 0x001fca0000400000 */
[----:B------:R-:W-:-:S07]  /*20590*/  F2FP.F16.F32.PACK_AB R12, RZ, R12 ;  /* 0x0000000cff0c723e */ /* 0x000fce00000000ff */
[----:B------:R0:W-:Y:S01]  /*205a0*/  @P0 STG.E.U16 desc[UR36][R6.64+0x1d2], R12 ;  /* 0x0001d20c06000986 */ /* 0x0001e2000c101524 */
[----:B------:R-:W-:Y:S01]  /*205b0*/  ISETP.GT.AND P0, PT, R0, RZ, P2 ;  /* 0x000000ff0000720c */ /* 0x000fe20001704270 */
[----:B0-----:R-:W-:-:S05]  /*205c0*/  FMUL R12, R159, R2 ;  /* 0x000000029f0c7220 */ /* 0x001fca0000400000 */
[----:B------:R-:W-:-:S07]  /*205d0*/  F2FP.F16.F32.PACK_AB R12, RZ, R12 ;  /* 0x0000000cff0c723e */ /* 0x000fce00000000ff */
[----:B------:R0:W-:Y:S01]  /*205e0*/  @P0 STG.E.U16 desc[UR36][R4.64+0x1e0], R12 ;  /* 0x0001e00c04000986 */ /* 0x0001e2000c101524 */
[----:B------:R-:W-:Y:S01]  /*205f0*/  ISETP.GT.AND P0, PT, R0, RZ, P3 ;  /* 0x000000ff0000720c */ /* 0x000fe20001f04270 */
[----:B0-----:R-:W-:-:S05]  /*20600*/  FMUL R12, R158, R2 ;  /* 0x000000029e0c7220 */ /* 0x001fca0000400000 */
        /* <DEDUP_REMOVED lines=10> */
[----:B------:R-:W-:-:S04]  /*206b0*/  ISETP.GT.AND P0, PT, R3, 0xf8, PT ;  /* 0x000000f80300780c */ /* 0x000fc80003f04270 */
[----:B------:R-:W-:Y:S01]  /*206c0*/  ISETP.GT.AND P1, PT, R0, RZ, P0 ;  /* 0x000000ff0000720c */ /* 0x000fe20000724270 */
        /* <DEDUP_REMOVED lines=13> */
[----:B0-----:R-:W-:Y:S02]  /*207a0*/  FMUL R12, R13, R2 ;  /* 0x000000020d0c7220 */ /* 0x001fe40000400000 */
[----:B------:R-:W5:Y:S04]  /*207b0*/  LDL.LU R13, [R1+0x3d8] ;  /* 0x0003d800010d7983 */ /* 0x000f680000300800 */
[----:B------:R-:W5:Y:S01]  /*207c0*/  LDL.LU R161, [R1+0x3dc] ;  /* 0x0003dc0001a17983 */ /* 0x000f620000300800 */
[----:B------:R-:W-:-:S03]  /*207d0*/  F2FP.F16.F32.PACK_AB R12, RZ, R12 ;  /* 0x0000000cff0c723e */ /* 0x000fc600000000ff */
[----:B------:R-:W5:Y:S04]  /*207e0*/  LDL.LU R160, [R1+0x3e0] ;  /* 0x0003e00001a07983 */ /* 0x000f680000300800 */
[----:B------:R-:W5:Y:S04]  /*207f0*/  LDL.LU R159, [R1+0x3e4] ;  /* 0x0003e400019f7983 */ /* 0x000f680000300800 */
[----:B------:R-:W5:Y:S04]  /*20800*/  LDL.LU R158, [R1+0x3e8] ;  /* 0x0003e800019e7983 */ /* 0x000f680000300800 */
[----:B------:R-:W5:Y:S04]  /*20810*/  LDL.LU R22, [R1+0x3ec] ;  /* 0x0003ec0001167983 */ /* 0x000f680000300800 */
[----:B------:R-:W5:Y:S04]  /*20820*/  LDL.LU R157, [R1+0x3f0] ;  /* 0x0003f000019d7983 */ /* 0x000f680000300800 */
[----:B------:R-:W5:Y:S04]  /*20830*/  LDL.LU R156, [R1+0x3f4] ;  /* 0x0003f400019c7983 */ /* 0x000f680000300800 */
[----:B------:R-:W5:Y:S04]  /*20840*/  LDL.LU R15, [R1+0x3f8] ;  /* 0x0003f800010f7983 */ /* 0x000f680000300800 */
[----:B------:R-:W5:Y:S04]  /*20850*/  LDL.LU R23, [R1+0x3fc] ;  /* 0x0003fc0001177983 */ /* 0x000f680000300800 */
        /* <DEDUP_REMOVED lines=247> */
[----:B------:R0:W-:Y:S01]  /*217d0*/  @P5 STG.E.U16 desc[UR36][R10.64+0xa0], R12 ;  /* 0x0000a00c0a005986 */ /* 0x0001e2000c101524 */
[----:B------:R-:W-:Y:S02]  /*217e0*/  ISETP.GT.AND P5, PT, R0, 0x88, P6 ;  /* 0x000000880000780c */ /* 0x000fe400037a4270 */
[----:B------:R-:W-:Y:S01]  /*217f0*/  ISETP.GT.AND P6, PT, R3, 0x58, PT ;  /* 0x000000580300780c */ /* 0x000fe20003fc4270 */
[----:B0-----:R-:W-:-:S05]  /*21800*/  FMUL R12, R20, R2 ;  /* 0x00000002140c7220 */ /* 0x001fca0000400000 */
[----:B------:R-:W-:-:S05]  /*21810*/  F2FP.F16.F32.PACK_AB R12, RZ, R12 ;  /* 0x0000000cff0c723e */ /* 0x000fca00000000ff */
[----:B------:R3:W-:Y:S01]  /*21820*/  @P5 STG.E.U16 desc[UR36][R10.64+0xa2], R12 ;  /* 0x0000a20c0a005986 */ /* 0x0007e2000c101524 */
[----:B------:R-:W-:Y:S02]  /*21830*/  ISETP.GT.AND P5, PT, R0, 0x80, P6 ;  /* 0x000000800000780c */ /* 0x000fe400037a4270 */
[----:B------:R-:W-:Y:S01]  /*21840*/  ISETP.GT.AND P6, PT, R3, 0x59, PT ;  /* 0x000000590300780c */ /* 0x000fe20003fc4270 */
[----:B---3--:R-:W-:-:S05]  /*21850*/  FMUL R12, R21, R2 ;  /* 0x00000002150c7220 */ /* 0x008fca0000400000 */
[----:B------:R-:W-:-:S05]  /*21860*/  F2FP.F16.F32.PACK_AB R12, RZ, R12 ;  /* 0x0000000cff0c723e */ /* 0x000fca00000000ff */
[----:B------:R4:W-:Y:S01]  /*21870*/  @P5 STG.E.U16 desc[UR36][R8.64+0xb0], R12 ;  /* 0x0000b00c08005986 */ /* 0x0009e2000c101524 */
[----:B------:R-:W-:Y:S01]  /*21880*/  ISETP.GT.AND P5, PT, R0, 0x80, P6 ;  /* 0x000000800000780c */ /* 0x000fe200037a4270 */
[----:B----4-:R-:W-:-:S05]  /*21890*/  FMUL R12, R14, R2 ;  /* 0x000000020e0c7220 */ /* 0x010fca0000400000 */
[----:B------:R-:W-:-:S07]  /*218a0*/  F2FP.F16.F32.PACK_AB R12, RZ, R12 ;  /* 0x0000000cff0c723e */ /* 0x000fce00000000ff */
[----:B------:R5:W-:Y:S01]  /*218b0*/  @P5 STG.E.U16 desc[UR36][R8.64+0xb2], R12 ;  /* 0x0000b20c08005986 */ /* 0x000be2000c101524 */
[----:B------:R-:W-:-:S04]  /*218c0*/  ISETP.GT.AND P5, PT, R3, 0x58, PT ;  /* 0x000000580300780c */ /* 0x000fc80003fa4270 */
[----:B------:R-:W-:Y:S01]  /*218d0*/  ISETP.GT.AND P5, PT, R0, 0x88, P5 ;  /* 0x000000880000780c */ /* 0x000fe20002fa4270 */
[----:B-----5:R-:W-:Y:S02]  /*218e0*/  FMUL R12, R235, R2 ;  /* 0x00000002eb0c7220 */ /* 0x020fe40000400000 */
[----:B------:R-:W2:Y:S03]  /*218f0*/  LDL.LU R235, [R1+0xc8] ;  /* 0x0000c80001eb7983 */ /* 0x000ea60000300800 */
[----:B------:R-:W-:-:S07]  /*21900*/  F2FP.F16.F32.PACK_AB R12, RZ, R12 ;  /* 0x0000000cff0c723e */ /* 0x000fce00000000ff */
[----:B------:R0:W-:Y:S01]  /*21910*/  @P5 STG.E.U16 desc[UR36][R10.64+0xb0], R12 ;  /* 0x0000b00c0a005986 */ /* 0x0001e2000c101524 */
[----:B------:R-:W-:Y:S02]  /*21920*/  ISETP.GT.AND P5, PT, R0, 0x88, P6 ;  /* 0x000000880000780c */ /* 0x000fe400037a4270 */
[----:B------:R-:W-:Y:S01]  /*21930*/  ISETP.GT.AND P6, PT, R3, 0x60, PT ;  /* 0x000000600300780c */ /* 0x000fe20003fc4270 */
[----:B0-----:R-:W-:Y:S02]  /*21940*/  FMUL R12, R234, R2 ;  /* 0x00000002ea0c7220 */ /* 0x001fe40000400000 */
[----:B------:R-:W3:Y:S03]  /*21950*/  LDL.LU R234, [R1+0xcc] ;  /* 0x0000cc0001ea7983 */ /* 0x000ee60000300800 */
[----:B------:R-:W-:-:S05]  /*21960*/  F2FP.F16.F32.PACK_AB R12, RZ, R12 ;  /* 0x0000000cff0c723e */ /* 0x000fca00000000ff */
[----:B------:R0:W-:Y:S01]  /*21970*/  @P5 STG.E.U16 desc[UR36][R10.64+0xb2], R12 ;  /* 0x0000b20c0a005986 */ /* 0x0001e2000c101524 */
[----:B------:R-:W-:Y:S02]  /*21980*/  ISETP.GT.AND P5, PT, R0, 0x80, P6 ;  /* 0x000000800000780c */ /* 0x000fe400037a4270 */
[----:B------:R-:W-:Y:S01]  /*21990*/  ISETP.GT.AND P6, PT, R3, 0x61, PT ;  /* 0x000000610300780c */ /* 0x000fe20003fc4270 */
[----:B0-----:R-:W-:Y:S02]  /*219a0*/  FMUL R12, R233, R2 ;  /* 0x00000002e90c7220 */ /* 0x001fe40000400000 */
[----:B------:R-:W4:Y:S03]  /*219b0*/  LDL.LU R233, [R1+0xd0] ;  /* 0x0000d00001e97983 */ /* 0x000f260000300800 */
[----:B------:R-:W-:-:S05]  /*219c0*/  F2FP.F16.F32.PACK_AB R12, RZ, R12 ;  /* 0x0000000cff0c723e */ /* 0x000fca00000000ff */
[----:B------:R0:W-:Y:S01]  /*219d0*/  @P5 STG.E.U16 desc[UR36][R8.64+0xc0], R12 ;  /* 0x0000c00c08005986 */ /* 0x0001e2000c101524 */
[----:B------:R-:W-:Y:S01]  /*219e0*/  ISETP.GT.AND P5, PT, R0, 0x80, P6 ;  /* 0x000000800000780c */ /* 0x000fe200037a4270 */
[----:B0-----:R-:W-:Y:S02]  /*219f0*/  FMUL R12, R232, R2 ;  /* 0x00000002e80c7220 */ /* 0x001fe40000400000 */
[----:B------:R-:W5:Y:S03]  /*21a00*/  LDL.LU R232, [R1+0xd4] ;  /* 0x0000d40001e87983 */ /* 0x000f660000300800 */
[----:B------:R-:W-:-:S07]  /*21a10*/  F2FP.F16.F32.PACK_AB R12, RZ, R12 ;  /* 0x0000000cff0c723e */ /* 0x000fce00000000ff */
[----:B------:R0:W-:Y:S01]  /*21a20*/  @P5 STG.E.U16 desc[UR36][R8.64+0xc2], R12 ;  /* 0x0000c20c08005986 */ /* 0x0001e2000c101524 */
[----:B------:R-:W-:-:S04]  /*21a30*/  ISETP.GT.AND P5, PT, R3, 0x60, PT ;  /* 0x000000600300780c */ /* 0x000fc80003fa4270 */
[----:B------:R-:W-:Y:S01]  /*21a40*/  ISETP.GT.AND P5, PT, R0, 0x88, P5 ;  /* 0x000000880000780c */ /* 0x000fe20002fa4270 */
[----:B0-----:R-:W-:Y:S02]  /*21a50*/  FMUL R12, R231, R2 ;  /* 0x00000002e70c7220 */ /* 0x001fe40000400000 */
        /* <DEDUP_REMOVED lines=9> */
[----:B------:R-:W-:Y:S02]  /*21af0*/  ISETP.GT.AND P5, PT, R0, 0x80, P6 ;  /* 0x000000800000780c */ /* 0x000fe400037a4270 */
[----:B------:R-:W-:Y:S01]  /*21b00*/  ISETP.GT.AND P6, PT, R3, 0x69, PT ;  /* 0x000000690300780c */ /* 0x000fe20003fc4270 */
[----:B0-----:R-:W-:Y:S02]  /*21b10*/  FMUL R12, R229, R2 ;  /* 0x00000002e50c7220 */ /* 0x001fe40000400000 */
[----:B------:R-:W5:Y:S03]  /*21b20*/  LDL.LU R229, [R1+0xe0] ;  /* 0x0000e00001e57983 */ /* 0x000f660000300800 */
        /* <DEDUP_REMOVED lines=187> */
[-C--:B0-----:R-:W-:Y:S01]  /*226e0*/  FMUL R12, R196, R2.reuse ;  /* 0x00000002c40c7220 */ /* 0x081fe20000400000 */
[----:B------:R-:W-:Y:S01]  /*226f0*/  FMUL R13, R13, R2 ;  /* 0x000000020d0d7220 */ /* 0x000fe20000400000 */
        /* <DEDUP_REMOVED lines=28> */
[----:B0-----:R-:W-:Y:S01]  /*228c0*/  FMUL R12, R191, R2 ;  /* 0x00000002bf0c7220 */ /* 0x001fe20000400000 */
[----:B------:R-:W-:Y:S01]  /*228d0*/  F2FP.F16.F32.PACK_AB R13, RZ, R13 ;  /* 0x0000000dff0d723e */ /* 0x000fe200000000ff */
        /* <DEDUP_REMOVED lines=57> */
[-C--:B0-----:R-:W-:Y:S01]  /*22c70*/  FMUL R12, R181, R2.reuse ;  /* 0x00000002b50c7220 */ /* 0x081fe20000400000 */
[----:B------:R-:W-:Y:S01]  /*22c80*/  FMUL R14, R160, R2 ;  /* 0x00000002a00e7220 */ /* 0x000fe20000400000 */
        /* <DEDUP_REMOVED lines=27> */
[----:B0-----:R-:W-:Y:S01]  /*22e40*/  FMUL R12, R176, R2 ;  /* 0x00000002b00c7220 */ /* 0x001fe20000400000 */
[----:B------:R-:W-:Y:S01]  /*22e50*/  F2FP.F16.F32.PACK_AB R14, RZ, R14 ;  /* 0x0000000eff0e723e */ /* 0x000fe200000000ff */
        /* <DEDUP_REMOVED lines=30> */
[-C--:B0-----:R-:W-:Y:S01]  /*23040*/  FMUL R12, R170, R2.reuse ;  /* 0x00000002aa0c7220 */ /* 0x081fe20000400000 */
[----:B------:R-:W-:Y:S01]  /*23050*/  FMUL R20, R156, R2 ;  /* 0x000000029c147220 */ /* 0x000fe20000400000 */
        /* <DEDUP_REMOVED lines=38> */
[----:B------:R-:W-:Y:S01]  /*232c0*/  ISETP.GT.AND P5, PT, R0, 0x80, P4 ;  /* 0x000000800000780c */ /* 0x000fe200027a4270 */
[----:B0-----:R-:W-:Y:S01]  /*232d0*/  FMUL R12, R162, R2 ;  /* 0x00000002a20c7220 */ /* 0x001fe20000400000 */
[----:B------:R-:W-:Y:S01]  /*232e0*/  ISETP.GT.AND P4, PT, R0, 0x88, P4 ;  /* 0x000000880000780c */ /* 0x000fe20002784270 */
[----:B------:R-:W5:Y:S03]  /*232f0*/  LDL.LU R162, [R1+0x1e4] ;  /* 0x0001e40001a27983 */ /* 0x000f660000300800 */
[----:B------:R-:W-:-:S07]  /*23300*/  F2FP.F16.F32.PACK_AB R12, RZ, R12 ;  /* 0x0000000cff0c723e */ /* 0x000fce00000000ff */
[----:B------:R0:W-:Y:S01]  /*23310*/  @P5 STG.E.U16 desc[UR36][R8.64+0x1d2], R12 ;  /* 0x0001d20c08005986 */ /* 0x0001e2000c101524 */
[----:B------:R-:W-:Y:S01]  /*23320*/  ISETP.GT.AND P5, PT, R0, 0x88, P6 ;  /* 0x000000880000780c */ /* 0x000fe200037a4270 */
[----:B0-----:R-:W-:-:S12]  /*23330*/  FMUL R12, R161, R2 ;  /* 0x00000002a10c7220 */ /* 0x001fd80000400000 */
[----:B------:R0:W-:Y:S01]  /*23340*/  @P5 STG.E.U16 desc[UR36][R10.64+0x1d0], R13 ;  /* 0x0001d00d0a005986 */ /* 0x0001e2000c101524 */
[----:B------:R-:W-:-:S03]  /*23350*/  F2FP.F16.F32.PACK_AB R12, RZ, R12 ;  /* 0x0000000cff0c723e */ /* 0x000fc600000000ff */
[----:B------:R-:W5:Y:S01]  /*23360*/  LDL.LU R161, [R1+0x1e8] ;  /* 0x0001e80001a17983 */ /* 0x000f620000300800 */
[----:B------:R-:W-:-:S03]  /*23370*/  ISETP.GT.AND P5, PT, R0, 0x80, P2 ;  /* 0x000000800000780c */ /* 0x000fc600017a4270 */
[----:B------:R1:W-:Y:S01]  /*23380*/  @P4 STG.E.U16 desc[UR36][R10.64+0x1d2], R12 ;  /* 0x0001d20c0a004986 */ /* 0x0003e2000c101524 */
[C---:B------:R-:W-:Y:S02]  /*23390*/  ISETP.GT.AND P4, PT, R0.reuse, 0x80, P3 ;  /* 0x000000800000780c */ /* 0x040fe40001f84270 */
[----:B------:R-:W-:Y:S01]  /*233a0*/  ISETP.GT.AND P2, PT, R0, 0x88, P2 ;  /* 0x000000880000780c */ /* 0x000fe20001744270 */
[-C--:B0-----:R-:W-:Y:S01]  /*233b0*/  FMUL R13, R159, R2.reuse ;  /* 0x000000029f0d7220 */ /* 0x081fe20000400000 */
[----:B------:R-:W5:Y:S04]  /*233c0*/  LDL.LU R160, [R1+0x1ec] ;  /* 0x0001ec0001a07983 */ /* 0x000f680000300800 */
[----:B------:R-:W-:Y:S01]  /*233d0*/  F2FP.F16.F32.PACK_AB R13, RZ, R13 ;  /* 0x0000000dff0d723e */ /* 0x000fe200000000ff */
[----:B-1----:R-:W-:Y:S01]  /*233e0*/  FMUL R12, R158, R2 ;  /* 0x000000029e0c7220 */ /* 0x002fe20000400000 */
[----:B------:R0:W-:Y:S01]  /*233f0*/  @P5 STG.E.U16 desc[UR36][R8.64+0x1e0], R14 ;  /* 0x0001e00e08005986 */ /* 0x0001e2000c101524 */
[----:B------:R-:W-:-:S03]  /*23400*/  ISETP.GT.AND P3, PT, R0, 0x88, P3 ;  /* 0x000000880000780c */ /* 0x000fc60001f64270 */
[----:B------:R-:W-:Y:S01]  /*23410*/  F2FP.F16.F32.PACK_AB R12, RZ, R12 ;  /* 0x0000000cff0c723e */ /* 0x000fe200000000ff */
[----:B------:R1:W-:Y:S01]  /*23420*/  @P4 STG.E.U16 desc[UR36][R8.64+0x1e2], R13 ;  /* 0x0001e20d08004986 */ /* 0x0003e2000c101524 */
[C---:B------:R-:W-:Y:S02]  /*23430*/  ISETP.GT.AND P5, PT, R0.reuse, 0x80, P0 ;  /* 0x000000800000780c */ /* 0x040fe400007a4270 */
[----:B------:R-:W-:Y:S01]  /*23440*/  ISETP.GT.AND P4, PT, R0, 0x80, P1 ;  /* 0x000000800000780c */ /* 0x000fe20000f84270 */
[----:B------:R2:W-:Y:S01]  /*23450*/  @P2 STG.E.U16 desc[UR36][R10.64+0x1e0], R12 ;  /* 0x0001e00c0a002986 */ /* 0x0005e2000c101524 */
[----:B0-----:R-:W-:-:S03]  /*23460*/  F2FP.F16.F32.PACK_AB R14, RZ, R22 ;  /* 0x00000016ff0e723e */ /* 0x001fc600000000ff */
[----:B------:R-:W5:Y:S01]  /*23470*/  LDL.LU R159, [R1+0x1f0] ;  /* 0x0001f000019f7983 */ /* 0x000f620000300800 */
[----:B-1----:R-:W-:-:S03]  /*23480*/  F2FP.F16.F32.PACK_AB R13, RZ, R21 ;  /* 0x00000015ff0d723e */ /* 0x002fc600000000ff */
[----:B------:R-:W5:Y:S01]  /*23490*/  LDL.LU R158, [R1+0x1f4] ;  /* 0x0001f400019e7983 */ /* 0x000f620000300800 */
[----:B--2---:R-:W-:-:S03]  /*234a0*/  F2FP.F16.F32.PACK_AB R12, RZ, R20 ;  /* 0x00000014ff0c723e */ /* 0x004fc600000000ff */
[----:B------:R-:W2:Y:S01]  /*234b0*/  LDL.LU R157, [R1+0x1f8] ;  /* 0x0001f800019d7983 */ /* 0x000ea20000300800 */
[----:B------:R-:W-:Y:S02]  /*234c0*/  PRMT R20, R14, 0x7610, R20 ;  /* 0x000076100e147816 */ /* 0x000fe40000000014 */
[----:B------:R-:W-:Y:S01]  /*234d0*/  PRMT R14, R13, 0x7610, R14 ;  /* 0x000076100d0e7816 */ /* 0x000fe2000000000e */
[----:B------:R-:W2:Y:S01]  /*234e0*/  LDL.LU R156, [R1+0x1fc] ;  /* 0x0001fc00019c7983 */ /* 0x000ea20000300800 */
[----:B------:R-:W-:Y:S02]  /*234f0*/  PRMT R13, R12, 0x7610, R13 ;  /* 0x000076100c0d7816 */ /* 0x000fe4000000000d */
[----:B------:R-:W-:Y:S01]  /*23500*/  F2FP.F16.F32.PACK_AB R12, RZ, R15 ;  /* 0x0000000fff0c723e */ /* 0x000fe200000000ff */
[----:B------:R-:W3:Y:S04]  /*23510*/  LDL.LU R22, [R1+0xc4] ;  /* 0x0000c40001167983 */ /* 0x000ee80000300800 */
[----:B------:R-:W-:Y:S04]  /*23520*/  @P3 STG.E.U16 desc[UR36][R10.64+0x1e2], R20 ;  /* 0x0001e2140a003986 */ /* 0x000fe8000c101524 */
[----:B------:R-:W4:Y:S04]  /*23530*/  LDL.LU R15, [R1+0x8] ;  /* 0x00000800010f7983 */ /* 0x000f280000300800 */
[----:B------:R0:W-:Y:S04]  /*23540*/  @P5 STG.E.U16 desc[UR36][R8.64+0x1f0], R14 ;  /* 0x0001f00e08005986 */ /* 0x0001e8000c101524 */
[----:B------:R1:W-:Y:S04]  /*23550*/  @P4 STG.E.U16 desc[UR36][R8.64+0x1f2], R13 ;  /* 0x0001f20d08004986 */ /* 0x0003e8000c101524 */
[----:B0-----:R-:W5:Y:S01]  /*23560*/  LDL.LU R14, [R1+0x4] ;  /* 0x00000400010e7983 */ /* 0x001f620000300800 */
[----:B-1----:R-:W-:-:S03]  /*23570*/  PRMT R13, R12, 0x7610, R13 ;  /* 0x000076100c0d7816 */ /* 0x002fc6000000000d */
[----:B------:R-:W2:Y:S01]  /*23580*/  LDL.LU R12, [R1] ;  /* 0x00000000010c7983 */ /* 0x000ea20000300800 */
[C---:B------:R-:W-:Y:S02]  /*23590*/  ISETP.GT.AND P0, PT, R0.reuse, 0x88, P0 ;  /* 0x000000880000780c */ /* 0x040fe40000704270 */
[----:B------:R-:W-:Y:S02]  /*235a0*/  ISETP.GT.AND P1, PT, R0, 0x88, P1 ;  /* 0x000000880000780c */ /* 0x000fe40000f24270 */
[----:B------:R-:W-:Y:S01]  /*235b0*/  ISETP.GT.AND P3, PT, R3, 0x100, PT ;  /* 0x000001000300780c */ /* 0x000fe20003f64270 */
[----:B------:R-:W-:-:S08]  /*235c0*/  FMUL R23, R23, R2 ;  /* 0x0000000217177220 */ /* 0x000fd00000400000 */
[----:B------:R0:W-:Y:S01]  /*235d0*/  @P0 STG.E.U16 desc[UR36][R10.64+0x1f0], R13 ;  /* 0x0001f00d0a000986 */ /* 0x0001e2000c101524 */
[----:B------:R-:W-:Y:S02]  /*235e0*/  ISETP.GT.AND P0, PT, R0, RZ, P3 ;  /* 0x000000ff0000720c */ /* 0x000fe40001f04270 */
[----:B0-----:R-:W-:Y:S02]  /*235f0*/  F2FP.F16.F32.PACK_AB R13, RZ, R23 ;  /* 0x00000017ff0d723e */ /* 0x001fe400000000ff */
[----:B------:R-:W3:Y:S04]  /*23600*/  LDL.LU R23, [R1+0xc0] ;  /* 0x0000c00001177983 */ /* 0x000ee80000300800 */
[----:B------:R0:W-:Y:S01]  /*23610*/  @P1 STG.E.U16 desc[UR36][R10.64+0x1f2], R13 ;  /* 0x0001f20d0a001986 */ /* 0x0001e2000c101524 */
[----:B----4-:R-:W-:-:S05]  /*23620*/  FMUL R15, R15, R2 ;  /* 0x000000020f0f7220 */ /* 0x010fca0000400000 */
[----:B0-----:R-:W-:Y:S01]  /*23630*/  F2FP.F16.F32.PACK_AB R10, RZ, R15 ;  /* 0x0000000fff0a723e */ /* 0x001fe200000000ff */
[-C--:B-----5:R-:W-:Y:S01]  /*23640*/  FMUL R14, R14, R2.reuse ;  /* 0x000000020e0e7220 */ /* 0x0a0fe20000400000 */
[----:B--2---:R-:W-:-:S04]  /*23650*/  FMUL R12, R12, R2 ;  /* 0x000000020c0c7220 */ /* 0x004fc80000400000 */
[----:B------:R-:W-:Y:S02]  /*23660*/  F2FP.F16.F32.PACK_AB R11, RZ, R14 ;  /* 0x0000000eff0b723e */ /* 0x000fe400000000ff */
[----:B------:R-:W2:Y:S01]  /*23670*/  LDL.LU R14, [R1+0x24] ;  /* 0x00002400010e7983 */ /* 0x000ea20000300800 */
[----:B------:R-:W-:-:S03]  /*23680*/  F2FP.F16.F32.PACK_AB R12, RZ, R12 ;  /* 0x0000000cff0c723e */ /* 0x000fc600000000ff */
[----:B------:R-:W4:Y:S04]  /*23690*/  LDL.LU R15, [R1+0xac] ;  /* 0x0000ac00010f7983 */ /* 0x000f280000300800 */
[----:B------:R0:W-:Y:S02]  /*236a0*/  @P0 STG.E.U16 desc[UR36][R4.64+0x200], R12 ;  /* 0x0002000c04000986 */ /* 0x0001e4000c101524 */
[----:B0-----:R-:W-:Y:S02]  /*236b0*/  PRMT R12, R11, 0x7610, R12 ;  /* 0x000076100b0c7816 */ /* 0x001fe4000000000c */
[----:B------:R-:W5:Y:S01]  /*236c0*/  LDL.LU R11, [R1+0xc] ;  /* 0x00000c00010b7983 */ /* 0x000f620000300800 */
[----:B------:R-:W-:Y:S02]  /*236d0*/  PRMT R13, R10, 0x7610, R13 ;  /* 0x000076100a0d7816 */ /* 0x000fe4000000000d */
[----:B------:R-:W-:-:S04]  /*236e0*/  ISETP.GT.AND P6, PT, R3, 0x101, PT ;  /* 0x000001010300780c */ /* 0x000fc80003fc4270 */
[C---:B------:R-:W-:Y:S02]  /*236f0*/  ISETP.GT.AND P2, PT, R0.reuse, RZ, P6 ;  /* 0x000000ff0000720c */ /* 0x040fe40003744270 */
[C---:B------:R-:W-:Y:S02]  /*23700*/  ISETP.GT.AND P3, PT, R0.reuse, 0x8, P3 ;  /* 0x000000080000780c */ /* 0x040fe40001f64270 */
[----:B------:R-:W-:Y:S01]  /*23710*/  ISETP.GT.AND P0, PT, R0, 0x8, P6 ;  /* 0x000000080000780c */ /* 0x000fe20003704270 */
[----:B-----5:R-:W-:-:S05]  /*23720*/  FMUL R11, R11, R2 ;  /* 0x000000020b0b7220 */ /* 0x020fca0000400000 */
[----:B------:R-:W-:Y:S02]  /*23730*/  F2FP.F16.F32.PACK_AB R10, RZ, R11 ;  /* 0x0000000bff0a723e */ /* 0x000fe400000000ff */
[----:B------:R-:W5:Y:S01]  /*23740*/  LDL.LU R11, [R1+0x10] ;  /* 0x00001000010b7983 */ /* 0x000f620000300800 */
[----:B------:R-:W-:-:S03]  /*23750*/  ISETP.GT.AND P5, PT, R3, 0x108, PT ;  /* 0x000001080300780c */ /* 0x000fc60003fa4270 */
[----:B------:R0:W-:Y:S04]  /*23760*/  @P2 STG.E.U16 desc[UR36][R4.64+0x202], R12 ;  /* 0x0002020c04002986 */ /* 0x0001e8000c101524 */
[----:B------:R1:W-:Y:S01]  /*23770*/  @P3 STG.E.U16 desc[UR36][R6.64+0x200], R13 ;  /* 0x0002000d06003986 */ /* 0x0003e2000c101524 */
[----:B0-----:R-:W-:-:S03]  /*23780*/  IADD3 R12, P1, P2, R154, R4, R152 ;  /* 0x000000049a0c7210 */ /* 0x001fc60007a3e098 */
[----:B------:R0:W-:Y:S01]  /*23790*/  @P0 STG.E.U16 desc[UR36][R6.64+0x202], R10 ;  /* 0x0002020a06000986 */ /* 0x0001e2000c101524 */
[----:B-1----:R-:W-:-:S03]  /*237a0*/  IADD3.X R13, R155, R5, R153, P1, P2 ;  /* 0x000000059b0d7210 */ /* 0x002fc60000fe4499 */
[----:B------:R-:W3:Y:S01]  /*237b0*/  LDL.LU R152, [R1+0xbc] ;  /* 0x0000bc0001987983 */ /* 0x000ee20000300800 */
[----:B------:R-:W-:-:S03]  /*237c0*/  ISETP.GT.AND P1, PT, R0, RZ, P5 ;  /* 0x000000ff0000720c */ /* 0x000fc60002f24270 */
[----:B------:R-:W3:Y:S04]  /*237d0*/  LDL.LU R153, [R1+0xb8] ;  /* 0x0000b80001997983 */ /* 0x000ee80000300800 */
[----:B0-----:R-:W2:Y:S01]  /*237e0*/  LDL.LU R10, [R1+0x14] ;  /* 0x00001400010a7983 */ /* 0x001ea20000300800 */
[----:B-----5:R-:W-:-:S05]  /*237f0*/  FMUL R11, R11, R2 ;  /* 0x000000020b0b7220 */ /* 0x020fca0000400000 */
[----:B------:R-:W-:-:S05]  /*23800*/  F2FP.F16.F32.PACK_AB R11, RZ, R11 ;  /* 0x0000000bff0b723e */ /* 0x000fca00000000ff */
[----:B------:R0:W-:Y:S04]  /*23810*/  @P1 STG.E.U16 desc[UR36][R4.64+0x210], R11 ;  /* 0x0002100b04001986 */ /* 0x0001e8000c101524 */
[----:B0-----:R-:W5:Y:S01]  /*23820*/  LDL.LU R11, [R1+0x18] ;  /* 0x00001800010b7983 */ /* 0x001f620000300800 */
[----:B------:R-:W-:-:S04]  /*23830*/  ISETP.GT.AND P4, PT, R3, 0x109, PT ;  /* 0x000001090300780c */ /* 0x000fc80003f84270 */
[----:B------:R-:W-:Y:S01]  /*23840*/  ISETP.GT.AND P0, PT, R0, RZ, P4 ;  /* 0x000000ff0000720c */ /* 0x000fe20002704270 */
[----:B--2---:R-:W-:-:S05]  /*23850*/  FMUL R10, R10, R2 ;  /* 0x000000020a0a7220 */ /* 0x004fca0000400000 */
[----:B------:R-:W-:Y:S02]  /*23860*/  F2FP.F16.F32.PACK_AB R10, RZ, R10 ;  /* 0x0000000aff0a723e */ /* 0x000fe400000000ff */
[----:B------:R-:W-:-:S05]  /*23870*/  ISETP.GT.AND P1, PT, R0, 0x8, P5 ;  /* 0x000000080000780c */ /* 0x000fca0002f24270 */
[----:B------:R0:W-:Y:S04]  /*23880*/  @P0 STG.E.U16 desc[UR36][R4.64+0x212], R10 ;  /* 0x0002120a04000986 */ /* 0x0001e8000c101524 */
[----:B0-----:R-:W2:Y:S01]  /*23890*/  LDL.LU R10, [R1+0x1c] ;  /* 0x00001c00010a7983 */ /* 0x001ea20000300800 */
[----:B-----5:R-:W-:-:S05]  /*238a0*/  FMUL R11, R11, R2 ;  /* 0x000000020b0b7220 */ /* 0x020fca0000400000 */
[----:B------:R-:W-:-:S05]  /*238b0*/  F2FP.F16.F32.PACK_AB R11, RZ, R11 ;  /* 0x0000000bff0b723e */ /* 0x000fca00000000ff */
[----:B------:R0:W-:Y:S04]  /*238c0*/  @P1 STG.E.U16 desc[UR36][R6.64+0x210], R11 ;  /* 0x0002100b06001986 */ /* 0x0001e8000c101524 */
[----:B0-----:R-:W5:Y:S01]  /*238d0*/  LDL.LU R11, [R1+0x20] ;  /* 0x00002000010b7983 */ /* 0x001f620000300800 */
[----:B------:R-:W-:Y:S01]  /*238e0*/  ISETP.GT.AND P0, PT, R0, 0x8, P4 ;  /* 0x000000080000780c */ /* 0x000fe20002704270 */
[----:B--2---:R-:W-:Y:S01]  /*238f0*/  FMUL R10, R10, R2 ;  /* 0x000000020a0a7220 */ /* 0x004fe20000400000 */
[----:B------:R-:W-:-:S04]  /*23900*/  ISETP.GT.AND P3, PT, R3, 0x110, PT ;  /* 0x000001100300780c */ /* 0x000fc80003f64270 */
[----:B------:R-:W-:-:S07]  /*23910*/  F2FP.F16.F32.PACK_AB R10, RZ, R10 ;  /* 0x0000000aff0a723e */ /* 0x000fce00000000ff */
[----:B------:R5:W-:Y:S01]  /*23920*/  @P0 STG.E.U16 desc[UR36][R6.64+0x212], R10 ;  /* 0x0002120a06000986 */ /* 0x000be2000c101524 */
[----:B------:R-:W-:Y:S02]  /*23930*/  ISETP.GT.AND P0, PT, R0, RZ, P3 ;  /* 0x000000ff0000720c */ /* 0x000fe40001f04270 */
[----:B------:R-:W-:Y:S01]  /*23940*/  ISETP.GT.AND P2, PT, R3, 0x111, PT ;  /* 0x000001110300780c */ /* 0x000fe20003f44270 */
[----:B------:R-:W-:-:S05]  /*23950*/  FMUL R14, R14, R2 ;  /* 0x000000020e0e7220 */ /* 0x000fca0000400000 */
[----:B------:R-:W-:Y:S01]  /*23960*/  F2FP.F16.F32.PACK_AB R14, RZ, R14 ;  /* 0x0000000eff0e723e */ /* 0x000fe200000000ff */
[----:B-----5:R-:W-:-:S05]  /*23970*/  FMUL R10, R11, R2 ;  /* 0x000000020b0a7220 */ /* 0x020fca0000400000 */
[----:B------:R-:W-:-:S05]  /*23980*/  F2FP.F16.F32.PACK_AB R10, RZ, R10 ;  /* 0x0000000aff0a723e */ /* 0x000fca00000000ff */
[----:B------:R0:W-:Y:S02]  /*23990*/  @P0 STG.E.U16 desc[UR36][R4.64+0x220], R10 ;  /* 0x0002200a04000986 */ /* 0x0001e4000c101524 */
[----:B0-----:R-:W-:Y:S02]  /*239a0*/  IADD3 R10, P0, R154, R8, RZ ;  /* 0x000000089a0a7210 */ /* 0x001fe40007f1e0ff */
[----:B------:R-:W2:Y:S03]  /*239b0*/  LDL.LU R154, [R1+0xb4] ;  /* 0x0000b400019a7983 */ /* 0x000ea60000300800 */
[----:B------:R-:W-:Y:S01]  /*239c0*/  IMAD.X R11, R155, 0x1, R9, P0 ;  /* 0x000000019b0b7824 */ /* 0x000fe200000e0609 */
[----:B------:R-:W-:Y:S01]  /*239d0*/  ISETP.GT.AND P0, PT, R0, RZ, P2 ;  /* 0x000000ff0000720c */ /* 0x000fe20001704270 */
[----:B------:R-:W5:-:S12]  /*239e0*/  LDL.LU R155, [R1+0xb0] ;  /* 0x0000b000019b7983 */ /* 0x000f580000300800 */
[----:B------:R0:W-:Y:S04]  /*239f0*/  @P0 STG.E.U16 desc[UR36][R4.64+0x222], R14 ;  /* 0x0002220e04000986 */ /* 0x0001e8000c101524 */
[----:B0-----:R-:W4:Y:S01]  /*23a00*/  LDL.LU R14, [R1+0x28] ;  /* 0x00002800010e7983 */ /* 0x001f220000300800 */
[----:B------:R-:W-:Y:S01]  /*23a10*/  ISETP.GT.AND P0, PT, R0, 0x8, P3 ;  /* 0x000000080000780c */ /* 0x000fe20001f04270 */
[----:B----4-:R-:W-:-:S05]  /*23a20*/  FMUL R14, R14, R2 ;  /* 0x000000020e0e7220 */ /* 0x010fca0000400000 */
[----:B------:R-:W-:-:S07]  /*23a30*/  F2FP.F16.F32.PACK_AB R14, RZ, R14 ;  /* 0x0000000eff0e723e */ /* 0x000fce00000000ff */
[----:B------:R0:W-:Y:S04]  /*23a40*/  @P0 STG.E.U16 desc[UR36][R6.64+0x220], R14 ;  /* 0x0002200e06000986 */ /* 0x0001e8000c101524 */
[----:B0-----:R-:W4:Y:S01]  /*23a50*/  LDL.LU R14, [R1+0x2c] ;  /* 0x00002c00010e7983 */ /* 0x001f220000300800 */
[----:B------:R-:W-:Y:S01]  /*23a60*/  ISETP.GT.AND P0, PT, R0, 0x8, P2 ;  /* 0x000000080000780c */ /* 0x000fe20001704270 */
[----:B----4-:R-:W-:-:S05]  /*23a70*/  FMUL R14, R14, R2 ;  /* 0x000000020e0e7220 */ /* 0x010fca0000400000 */
[----:B------:R-:W-:-:S07]  /*23a80*/  F2FP.F16.F32.PACK_AB R14, RZ, R14 ;  /* 0x0000000eff0e723e */ /* 0x000fce00000000ff */
        /* <DEDUP_REMOVED lines=169> */
[----:B------:R-:W-:-:S05]  /*24520*/  FMUL R15, R15, R2 ;  /* 0x000000020f0f7220 */ /* 0x000fca0000400000 */
[----:B------:R-:W-:Y:S02]  /*24530*/  F2FP.F16.F32.PACK_AB R15, RZ, R15 ;  /* 0x0000000fff0f723e */ /* 0x000fe400000000ff */
[----:B------:R-:W-:Y:S01]  /*24540*/  ISETP.GT.AND P2, PT, R3, 0x158, PT ;  /* 0x000001580300780c */ /* 0x000fe20003f44270 */
[----:B----4-:R-:W-:-:S05]  /*24550*/  FMUL R14, R14, R2 ;  /* 0x000000020e0e7220 */ /* 0x010fca0000400000 */
[----:B------:R-:W-:-:S05]  /*24560*/  F2FP.F16.F32.PACK_AB R14, RZ, R14 ;  /* 0x0000000eff0e723e */ /* 0x000fca00000000ff */
[----:B------:R0:W-:Y:S01]  /*24570*/  @P0 STG.E.U16 desc[UR36][R6.64+0x2a0], R14 ;  /* 0x0002a00e06000986 */ /* 0x0001e2000c101524 */
[----:B------:R-:W-:Y:S02]  /*24580*/  ISETP.GT.AND P0, PT, R0, 0x8, P1 ;  /* 0x000000080000780c */ /* 0x000fe40000f04270 */
[----:B0-----:R-:W-:Y:S01]  /*24590*/  PRMT R14, R15, 0x7610, R14 ;  /* 0x000076100f0e7816 */ /* 0x001fe2000000000e */
[----:B-----5:R-:W-:-:S10]  /*245a0*/  FMUL R15, R155, R2 ;  /* 0x000000029b0f7220 */ /* 0x020fd40000400000 */
[----:B------:R0:W-:Y:S01]  /*245b0*/  @P0 STG.E.U16 desc[UR36][R6.64+0x2a2], R14 ;  /* 0x0002a20e06000986 */ /* 0x0001e2000c101524 */
[----:B------:R-:W-:Y:S02]  /*245c0*/  ISETP.GT.AND P0, PT, R0, RZ, P2 ;  /* 0x000000ff0000720c */ /* 0x000fe40001704270 */
[----:B------:R-:W-:Y:S02]  /*245d0*/  F2FP.F16.F32.PACK_AB R15, RZ, R15 ;  /* 0x0000000fff0f723e */ /* 0x000fe400000000ff */
[----:B------:R-:W-:Y:S02]  /*245e0*/  ISETP.GT.AND P1, PT, R3, 0x159, PT ;  /* 0x000001590300780c */ /* 0x000fe40003f24270 */
[----:B0-----:R-:W-:Y:S01]  /*245f0*/  PRMT R14, R15, 0x7610, R14 ;  /* 0x000076100f0e7816 */ /* 0x001fe2000000000e */
[----:B--2---:R-:W-:-:S06]  /*24600*/  FMUL R15, R154, R2 ;  /* 0x000000029a0f7220 */ /* 0x004fcc0000400000 */
[----:B------:R0:W-:Y:S01]  /*24610*/  @P0 STG.E.U16 desc[UR36][R4.64+0x2b0], R14 ;  /* 0x0002b00e04000986 */ /* 0x0001e2000c101524 */
[----:B------:R-:W-:Y:S02]  /*24620*/  ISETP.GT.AND P0, PT, R0, RZ, P1 ;  /* 0x000000ff0000720c */ /* 0x000fe40000f04270 */
[----:B------:R-:W-:-:S04]  /*24630*/  F2FP.F16.F32.PACK_AB R15, RZ, R15 ;  /* 0x0000000fff0f723e */ /* 0x000fc800000000ff */
[----:B------:R-:W-:Y:S01]  /*24640*/  PRMT R20, R15, 0x7610, R20 ;  /* 0x000076100f147816 */ /* 0x000fe20000000014 */
[----:B---3--:R-:W-:-:S06]  /*24650*/  FMUL R15, R153, R2 ;  /* 0x00000002990f7220 */ /* 0x008fcc0000400000 */
[----:B------:R1:W-:Y:S01]  /*24660*/  @P0 STG.E.U16 desc[UR36][R4.64+0x2b2], R20 ;  /* 0x0002b21404000986 */ /* 0x0003e2000c101524 */
[----:B------:R-:W-:Y:S02]  /*24670*/  ISETP.GT.AND P0, PT, R0, 0x8, P2 ;  /* 0x000000080000780c */ /* 0x000fe40001704270 */
[----:B------:R-:W-:Y:S01]  /*24680*/  F2FP.F16.F32.PACK_AB R15, RZ, R15 ;  /* 0x0000000fff0f723e */ /* 0x000fe200000000ff */
[----:B0-----:R-:W-:-:S05]  /*24690*/  FMUL R14, R152, R2 ;  /* 0x00000002980e7220 */ /* 0x001fca0000400000 */
[----:B------:R-:W-:-:S05]  /*246a0*/  F2FP.F16.F32.PACK_AB R14, RZ, R14 ;  /* 0x0000000eff0e723e */ /* 0x000fca00000000ff */
[----:B------:R0:W-:Y:S01]  /*246b0*/  @P0 STG.E.U16 desc[UR36][R6.64+0x2b0], R15 ;  /* 0x0002b00f06000986 */ /* 0x0001e2000c101524 */
[----:B------:R-:W-:Y:S02]  /*246c0*/  ISETP.GT.AND P0, PT, R0, 0x8, P1 ;  /* 0x000000080000780c */ /* 0x000fe40000f04270 */
[----:B------:R-:W-:Y:S02]  /*246d0*/  PRMT R21, R14, 0x7610, R21 ;  /* 0x000076100e157816 */ /* 0x000fe40000000015 */
[----:B------:R-:W-:Y:S01]  /*246e0*/  ISETP.GT.AND P2, PT, R3, 0x160, PT ;  /* 0x000001600300780c */ /* 0x000fe20003f44270 */
[----:B------:R-:W-:-:S08]  /*246f0*/  FMUL R14, R23, R2 ;  /* 0x00000002170e7220 */ /* 0x000fd00000400000 */
[----:B------:R2:W-:Y:S01]  /*24700*/  @P0 STG.E.U16 desc[UR36][R6.64+0x2b2], R21 ;  /* 0x0002b21506000986 */ /* 0x0005e2000c101524 */
[----:B------:R-:W-:Y:S02]  /*24710*/  ISETP.GT.AND P0, PT, R0, RZ, P2 ;  /* 0x000000ff0000720c */ /* 0x000fe40001704270 */
[----:B------:R-:W-:Y:S02]  /*24720*/  F2FP.F16.F32.PACK_AB R14, RZ, R14 ;  /* 0x0000000eff0e723e */ /* 0x000fe400000000ff */
[----:B------:R-:W-:Y:S02]  /*24730*/  ISETP.GT.AND P1, PT, R3, 0x161, PT ;  /* 0x000001610300780c */ /* 0x000fe40003f24270 */
[----:B-1----:R-:W-:Y:S01]  /*24740*/  PRMT R20, R14, 0x7610, R20 ;  /* 0x000076100e147816 */ /* 0x002fe20000000014 */
[----:B------:R-:W-:-:S06]  /*24750*/  FMUL R14, R22, R2 ;  /* 0x00000002160e7220 */ /* 0x000fcc0000400000 */
[----:B------:R1:W-:Y:S01]  /*24760*/  @P0 STG.E.U16 desc[UR36][R4.64+0x2c0], R20 ;  /* 0x0002c01404000986 */ /* 0x0003e2000c101524 */
[----:B------:R-:W-:Y:S02]  /*24770*/  ISETP.GT.AND P0, PT, R0, RZ, P1 ;  /* 0x000000ff0000720c */ /* 0x000fe40000f04270 */
[----:B------:R-:W-:-:S04]  /*24780*/  F2FP.F16.F32.PACK_AB R14, RZ, R14 ;  /* 0x0000000eff0e723e */ /* 0x000fc800000000ff */
[----:B0-----:R-:W-:Y:S01]  /*24790*/  PRMT R15, R14, 0x7610, R15 ;  /* 0x000076100e0f7816 */ /* 0x001fe2000000000f */
[----:B------:R-:W-:-:S06]  /*247a0*/  FMUL R14, R235, R2 ;  /* 0x00000002eb0e7220 */ /* 0x000fcc0000400000 */
[----:B------:R0:W-:Y:S01]  /*247b0*/  @P0 STG.E.U16 desc[UR36][R4.64+0x2c2], R15 ;  /* 0x0002c20f04000986 */ /* 0x0001e2000c101524 */
[----:B------:R-:W-:Y:S02]  /*247c0*/  ISETP.GT.AND P0, PT, R0, 0x8, P2 ;  /* 0x000000080000780c */ /* 0x000fe40001704270 */
[----:B------:R-:W-:-:S04]  /*247d0*/  F2FP.F16.F32.PACK_AB R14, RZ, R14 ;  /* 0x0000000eff0e723e */ /* 0x000fc800000000ff */
[----:B--2---:R-:W-:Y:S01]  /*247e0*/  PRMT R21, R14, 0x7610, R21 ;  /* 0x000076100e157816 */ /* 0x004fe20000000015 */
[----:B------:R-:W-:-:S06]  /*247f0*/  FMUL R14, R234, R2 ;  /* 0x00000002ea0e7220 */ /* 0x000fcc0000400000 */
[----:B------:R2:W-:Y:S01]  /*24800*/  @P0 STG.E.U16 desc[UR36][R6.64+0x2c0], R21 ;  /* 0x0002c01506000986 */ /* 0x0005e2000c101524 */
[----:B------:R-:W-:Y:S02]  /*24810*/  ISETP.GT.AND P0, PT, R0, 0x8, P1 ;  /* 0x000000080000780c */ /* 0x000fe40000f04270 */
[----:B------:R-:W-:Y:S02]  /*24820*/  F2FP.F16.F32.PACK_AB R14, RZ, R14 ;  /* 0x0000000eff0e723e */ /* 0x000fe400000000ff */
[----:B------:R-:W-:Y:S02]  /*24830*/  ISETP.GT.AND P2, PT, R3, 0x168, PT ;  /* 0x000001680300780c */ /* 0x000fe40003f44270 */
[----:B-1----:R-:W-:Y:S01]  /*24840*/  PRMT R20, R14, 0x7610, R20 ;  /* 0x000076100e147816 */ /* 0x002fe20000000014 */
[----:B------:R-:W-:-:S06]  /*24850*/  FMUL R14, R233, R2 ;  /* 0x00000002e90e7220 */ /* 0x000fcc0000400000 */
[----:B------:R1:W-:Y:S01]  /*24860*/  @P0 STG.E.U16 desc[UR36][R6.64+0x2c2], R20 ;  /* 0x0002c21406000986 */ /* 0x0003e2000c101524 */
[----:B------:R-:W-:Y:S02]  /*24870*/  ISETP.GT.AND P0, PT, R0, RZ, P2 ;  /* 0x000000ff0000720c */ /* 0x000fe40001704270 */
[----:B------:R-:W-:Y:S02]  /*24880*/  F2FP.F16.F32.PACK_AB R14, RZ, R14 ;  /* 0x0000000eff0e723e */ /* 0x000fe400000000ff */
[----:B------:R-:W-:Y:S02]  /*24890*/  ISETP.GT.AND P1, PT, R3, 0x169, PT ;  /* 0x000001690300780c */ /* 0x000fe40003f24270 */
[----:B0-----:R-:W-:Y:S01]  /*248a0*/  PRMT R15, R14, 0x7610, R15 ;  /* 0x000076100e0f7816 */ /* 0x001fe2000000000f */
[----:B------:R-:W-:-:S06]  /*248b0*/  FMUL R14, R232, R2 ;  /* 0x00000002e80e7220 */ /* 0x000fcc0000400000 */
[----:B------:R0:W-:Y:S01]  /*248c0*/  @P0 STG.E.U16 desc[UR36][R4.64+0x2d0], R15 ;  /* 0x0002d00f04000986 */ /* 0x0001e2000c101524 */
[----:B------:R-:W-:Y:S02]  /*248d0*/  ISETP.GT.AND P0, PT, R0, RZ, P1 ;  /* 0x000000ff0000720c */ /* 0x000fe40000f04270 */
[----:B------:R-:W-:-:S04]  /*248e0*/  F2FP.F16.F32.PACK_AB R14, RZ, R14 ;  /* 0x0000000eff0e723e */ /* 0x000fc800000000ff */
[----:B--2---:R-:W-:Y:S01]  /*248f0*/  PRMT R21, R14, 0x7610, R21 ;  /* 0x000076100e157816 */ /* 0x004fe20000000015 */
[----:B------:R-:W-:-:S06]  /*24900*/  FMUL R14, R231, R2 ;  /* 0x00000002e70e7220 */ /* 0x000fcc0000400000 */
[----:B------:R2:W-:Y:S01]  /*24910*/  @P0 STG.E.U16 desc[UR36][R4.64+0x2d2], R21 ;  /* 0x0002d21504000986 */ /* 0x0005e2000c101524 */
[----:B------:R-:W-:Y:S02]  /*24920*/  ISETP.GT.AND P0, PT, R0, 0x8, P2 ;  /* 0x000000080000780c */ /* 0x000fe40001704270 */
[----:B------:R-:W-:-:S04]  /*24930*/  F2FP.F16.F32.PACK_AB R14, RZ, R14 ;  /* 0x0000000eff0e723e */ /* 0x000fc800000000ff */
[----:B-1----:R-:W-:Y:S01]  /*24940*/  PRMT R20, R14, 0x7610, R20 ;  /* 0x000076100e147816 */ /* 0x002fe20000000014 */
[----:B------:R-:W-:-:S06]  /*24950*/  FMUL R14, R230, R2 ;  /* 0x00000002e60e7220 */ /* 0x000fcc0000400000 */
[----:B------:R1:W-:Y:S01]  /*24960*/  @P0 STG.E.U16 desc[UR36][R6.64+0x2d0], R20 ;  /* 0x0002d01406000986 */ /* 0x0003e2000c101524 */
[----:B------:R-:W-:Y:S02]  /*24970*/  ISETP.GT.AND P0, PT, R0, 0x8, P1 ;  /* 0x000000080000780c */ /* 0x000fe40000f04270 */
[----:B------:R-:W-:Y:S02]  /*24980*/  F2FP.F16.F32.PACK_AB R14, RZ, R14 ;  /* 0x0000000eff0e723e */ /* 0x000fe400000000ff */
[----:B------:R-:W-:Y:S02]  /*24990*/  ISETP.GT.AND P2, PT, R3, 0x170, PT ;  /* 0x000001700300780c */ /* 0x000fe40003f44270 */
[----:B0-----:R-:W-:Y:S01]  /*249a0*/  PRMT R15, R14, 0x7610, R15 ;  /* 0x000076100e0f7816 */ /* 0x001fe2000000000f */
[----:B------:R-:W-:-:S06]  /*249b0*/  FMUL R14, R229, R2 ;  /* 0x00000002e50e7220 */ /* 0x000fcc0000400000 */
[----:B------:R0:W-:Y:S01]  /*249c0*/  @P0 STG.E.U16 desc[UR36][R6.64+0x2d2], R15 ;  /* 0x0002d20f06000986 */ /* 0x0001e2000c101524 */
[----:B------:R-:W-:Y:S02]  /*249d0*/  ISETP.GT.AND P0, PT, R0, RZ, P2 ;  /* 0x000000ff0000720c */ /* 0x000fe40001704270 */
[----:B------:R-:W-:Y:S02]  /*249e0*/  F2FP.F16.F32.PACK_AB R14, RZ, R14 ;  /* 0x0000000eff0e723e */ /* 0x000fe400000000ff */
[----:B------:R-:W-:Y:S02]  /*249f0*/  ISETP.GT.AND P1, PT, R3, 0x171, PT ;  /* 0x000001710300780c */ /* 0x000fe40003f24270 */
[----:B--2---:R-:W-:Y:S01]  /*24a00*/  PRMT R21, R14, 0x7610, R21 ;  /* 0x000076100e157816 */ /* 0x004fe20000000015 */
[----:B------:R-:W-:-:S06]  /*24a10*/  FMUL R14, R228, R2 ;  /* 0x00000002e40e7220 */ /* 0x000fcc0000400000 */
[----:B------:R2:W-:Y:S01]  /*24a20*/  @P0 STG.E.U16 desc[UR36][R4.64+0x2e0], R21 ;  /* 0x0002e01504000986 */ /* 0x0005e2000c101524 */
[----:B------:R-:W-:Y:S02]  /*24a30*/  ISETP.GT.AND P0, PT, R0, RZ, P1 ;  /* 0x000000ff0000720c */ /* 0x000fe40000f04270 */
[----:B------:R-:W-:-:S04]  /*24a40*/  F2FP.F16.F32.PACK_AB R14, RZ, R14 ;  /* 0x0000000eff0e723e */ /* 0x000fc800000000ff */
[----:B-1----:R-:W-:Y:S01]  /*24a50*/  PRMT R20, R14, 0x7610, R20 ;  /* 0x000076100e147816 */ /* 0x002fe20000000014 */
[----:B------:R-:W-:-:S06]  /*24a60*/  FMUL R14, R227, R2 ;  /* 0x00000002e30e7220 */ /* 0x000fcc0000400000 */
[----:B------:R1:W-:Y:S01]  /*24a70*/  @P0 STG.E.U16 desc[UR36][R4.64+0x2e2], R20 ;  /* 0x0002e21404000986 */ /* 0x0003e2000c101524 */
[----:B------:R-:W-:Y:S02]  /*24a80*/  ISETP.GT.AND P0, PT, R0, 0x8, P2 ;  /* 0x000000080000780c */ /* 0x000fe40001704270 */
[----:B------:R-:W-:-:S04]  /*24a90*/  F2FP.F16.F32.PACK_AB R14, RZ, R14 ;  /* 0x0000000eff0e723e */ /* 0x000fc800000000ff */
[----:B0-----:R-:W-:Y:S01]  /*24aa0*/  PRMT R15, R14, 0x7610, R15 ;  /* 0x000076100e0f7816 */ /* 0x001fe2000000000f */
[----:B------:R-:W-:-:S06]  /*24ab0*/  FMUL R14, R226, R2 ;  /* 0x00000002e20e7220 */ /* 0x000fcc0000400000 */
[----:B------:R0:W-:Y:S01]  /*24ac0*/  @P0 STG.E.U16 desc[UR36][R6.64+0x2e0], R15 ;  /* 0x0002e00f06000986 */ /* 0x0001e2000c101524 */
[----:B------:R-:W-:Y:S02]  /*24ad0*/  ISETP.GT.AND P0, PT, R0, 0x8, P1 ;  /* 0x000000080000780c */ /* 0x000fe40000f04270 */
[----:B------:R-:W-:Y:S02]  /*24ae0*/  F2FP.F16.F32.PACK_AB R14, RZ, R14 ;  /* 0x0000000eff0e723e */ /* 0x000fe400000000ff */
[----:B------:R-:W-:Y:S02]  /*24af0*/  ISETP.GT.AND P2, PT, R3, 0x178, PT ;  /* 0x000001780300780c */ /* 0x000fe40003f44270 */
[----:B--2---:R-:W-:Y:S01]  /*24b00*/  PRMT R21, R14, 0x7610, R21 ;  /* 0x000076100e157816 */ /* 0x004fe20000000015 */
[----:B------:R-:W-:-:S06]  /*24b10*/  FMUL R14, R225, R2 ;  /* 0x00000002e10e7220 */ /* 0x000fcc0000400000 */
        /* <DEDUP_REMOVED lines=330> */
[----:B------:R-:W-:-:S04]  /*25fc0*/  ISETP.GT.AND P0, PT, R3, 0x1f0, PT ;  /* 0x000001f00300780c */ /* 0x000fc80003f04270 */
        /* <DEDUP_REMOVED lines=26> */
[----:B------:R-:W-:Y:S01]  /*26170*/  @P1 STG.E.U16 desc[UR36][R4.64+0x3f0], R15 ;  /* 0x0003f00f04001986 */ /* 0x000fe2000c101524 */
[----:B------:R-:W-:-:S04]  /*26180*/  ISETP.GT.AND P1, PT, R3, 0x1f9, PT ;  /* 0x000001f90300780c */ /* 0x000fc80003f24270 */
[----:B------:R-:W-:Y:S02]  /*26190*/  ISETP.GT.AND P6, PT, R0, RZ, P1 ;  /* 0x000000ff0000720c */ /* 0x000fe40000fc4270 */
[----:B------:R-:W-:-:S04]  /*261a0*/  F2FP.F16.F32.PACK_AB R14, RZ, R14 ;  /* 0x0000000eff0e723e */ /* 0x000fc800000000ff */
[----:B--2---:R-:W-:Y:S01]  /*261b0*/  PRMT R21, R14, 0x7610, R21 ;  /* 0x000076100e157816 */ /* 0x004fe20000000015 */
[----:B------:R-:W-:-:S06]  /*261c0*/  FMUL R14, R157, R2 ;  /* 0x000000029d0e7220 */ /* 0x000fcc0000400000 */
[----:B------:R0:W-:Y:S01]  /*261d0*/  @P6 STG.E.U16 desc[UR36][R4.64+0x3f2], R21 ;  /* 0x0003f21504006986 */ /* 0x0001e2000c101524 */
[----:B------:R-:W-:Y:S02]  /*261e0*/  ISETP.GT.AND P6, PT, R0, 0x8, P2 ;  /* 0x000000080000780c */ /* 0x000fe400017c4270 */
[----:B------:R-:W-:-:S04]  /*261f0*/  F2FP.F16.F32.PACK_AB R14, RZ, R14 ;  /* 0x0000000eff0e723e */ /* 0x000fc800000000ff */
[----:B-1----:R-:W-:-:S07]  /*26200*/  PRMT R20, R14, 0x7610, R20 ;  /* 0x000076100e147816 */ /* 0x002fce0000000014 */
[----:B0-----:R-:W-:Y:S02]  /*26210*/  @P6 IMAD.MOV.U32 R4, RZ, RZ, R6 ;  /* 0x000000ffff046224 */ /* 0x001fe400078e0006 */
[----:B------:R-:W-:Y:S02]  /*26220*/  @P6 IMAD.MOV.U32 R5, RZ, RZ, R7 ;  /* 0x000000ffff056224 */ /* 0x000fe400078e0007 */
[----:B------:R-:W-:-:S03]  /*26230*/  FMUL R14, R156, R2 ;  /* 0x000000029c0e7220 */ /* 0x000fc60000400000 */
[----:B------:R0:W-:Y:S01]  /*26240*/  @P6 STG.E.U16 desc[UR36][R4.64+0x3f0], R20 ;  /* 0x0003f01404006986 */ /* 0x0001e2000c101524 */
[----:B------:R-:W-:Y:S02]  /*26250*/  ISETP.GT.AND P6, PT, R0, 0x8, P1 ;  /* 0x000000080000780c */ /* 0x000fe40000fc4270 */
[----:B------:R-:W-:Y:S01]  /*26260*/  F2FP.F16.F32.PACK_AB R14, RZ, R14 ;  /* 0x0000000eff0e723e */ /* 0x000fe200000000ff */
[----:B------:R-:W-:-:S10]  /*26270*/  FMUL R24, R24, R2 ;  /* 0x0000000218187220 */ /* 0x000fd40000400000 */
[----:B------:R0:W-:Y:S01]  /*26280*/  @P6 STG.E.U16 desc[UR36][R6.64+0x3f2], R14 ;  /* 0x0003f20e06006986 */ /* 0x0001e2000c101524 */
[----:B------:R-:W-:-:S04]  /*26290*/  ISETP.GT.AND P6, PT, R3, 0x100, PT ;  /* 0x000001000300780c */ /* 0x000fc80003fc4270 */
        /* <DEDUP_REMOVED lines=579> */
[C---:B------:R-:W-:Y:S02]  /*286d0*/  ISETP.GT.AND P6, PT, R0.reuse, 0x80, P5 ;  /* 0x000000800000780c */ /* 0x040fe40002fc4270 */
[----:B------:R-:W-:Y:S02]  /*286e0*/  F2FP.F16.F32.PACK_AB R140, RZ, R140 ;  /* 0x0000008cff8c723e */ /* 0x000fe400000000ff */
[----:B------:R-:W-:Y:S01]  /*286f0*/  ISETP.GT.AND P5, PT, R0, 0x88, P5 ;  /* 0x000000880000780c */ /* 0x000fe20002fa4270 */
[-C--:B------:R-:W-:Y:S01]  /*28700*/  FMUL R141, R141, R2.reuse ;  /* 0x000000028d8d7220 */ /* 0x080fe20000400000 */
[-C--:B------:R-:W-:Y:S01]  /*28710*/  FMUL R142, R142, R2.reuse ;  /* 0x000000028e8e7220 */ /* 0x080fe20000400000 */
[----:B------:R-:W-:-:S06]  /*28720*/  FMUL R143, R143, R2 ;  /* 0x000000028f8f7220 */ /* 0x000fcc0000400000 */
[----:B------:R0:W-:Y:S01]  /*28730*/  @P6 STG.E.U16 desc[UR36][R8.64+0x3d0], R140 ;  /* 0x0003d08c08006986 */ /* 0x0001e2000c101524 */
[C---:B------:R-:W-:Y:S02]  /*28740*/  ISETP.GT.AND P6, PT, R0.reuse, 0x80, P4 ;  /* 0x000000800000780c */ /* 0x040fe400027c4270 */
[----:B------:R-:W-:Y:S02]  /*28750*/  ISETP.GT.AND P4, PT, R0, 0x88, P4 ;  /* 0x000000880000780c */ /* 0x000fe40002784270 */
[----:B------:R-:W-:Y:S02]  /*28760*/  F2FP.F16.F32.PACK_AB R141, RZ, R141 ;  /* 0x0000008dff8d723e */ /* 0x000fe400000000ff */
[----:B------:R-:W-:Y:S02]  /*28770*/  F2FP.F16.F32.PACK_AB R142, RZ, R142 ;  /* 0x0000008eff8e723e */ /* 0x000fe400000000ff */
[----:B------:R-:W-:-:S05]  /*28780*/  F2FP.F16.F32.PACK_AB R143, RZ, R143 ;  /* 0x0000008fff8f723e */ /* 0x000fca00000000ff */
[----:B------:R0:W-:Y:S04]  /*28790*/  @P6 STG.E.U16 desc[UR36][R8.64+0x3d2], R141 ;  /* 0x0003d28d08006986 */ /* 0x0001e8000c101524 */
[----:B------:R0:W-:Y:S01]  /*287a0*/  @P5 STG.E.U16 desc[UR36][R10.64+0x3d0], R142 ;  /* 0x0003d08e0a005986 */ /* 0x0001e2000c101524 */
[----:B------:R-:W-:-:S03]  /*287b0*/  ISETP.GT.AND P5, PT, R0, 0x80, P0 ;  /* 0x000000800000780c */ /* 0x000fc600007a4270 */
[----:B------:R0:W-:Y:S01]  /*287c0*/  @P4 STG.E.U16 desc[UR36][R10.64+0x3d2], R143 ;  /* 0x0003d28f0a004986 */ /* 0x0001e2000c101524 */
[----:B------:R-:W-:Y:S01]  /*287d0*/  ISETP.GT.AND P4, PT, R0, 0x80, P3 ;  /* 0x000000800000780c */ /* 0x000fe20001f84270 */
[-C--:B------:R-:W-:Y:S01]  /*287e0*/  FMUL R144, R144, R2.reuse ;  /* 0x0000000290907220 */ /* 0x080fe20000400000 */
[----:B------:R-:W-:-:S04]  /*287f0*/  FMUL R145, R145, R2 ;  /* 0x0000000291917220 */ /* 0x000fc80000400000 */
[----:B------:R-:W-:Y:S02]  /*28800*/  F2FP.F16.F32.PACK_AB R144, RZ, R144 ;  /* 0x00000090ff90723e */ /* 0x000fe400000000ff */
[----:B------:R-:W-:Y:S02]  /*28810*/  F2FP.F16.F32.PACK_AB R145, RZ, R145 ;  /* 0x00000091ff91723e */ /* 0x000fe400000000ff */
[C---:B------:R-:W-:Y:S01]  /*28820*/  ISETP.GT.AND P0, PT, R0.reuse, 0x88, P0 ;  /* 0x000000880000780c */ /* 0x040fe20000704270 */
[----:B------:R0:W-:Y:S01]  /*28830*/  @P5 STG.E.U16 desc[UR36][R8.64+0x3e0], R144 ;  /* 0x0003e09008005986 */ /* 0x0001e2000c101524 */
[C---:B------:R-:W-:Y:S02]  /*28840*/  ISETP.GT.AND P3, PT, R0.reuse, 0x88, P3 ;  /* 0x000000880000780c */ /* 0x040fe40001f64270 */
[C---:B------:R-:W-:Y:S01]  /*28850*/  ISETP.GT.AND P5, PT, R0.reuse, 0x80, P2 ;  /* 0x000000800000780c */ /* 0x040fe200017a4270 */
[----:B------:R0:W-:Y:S01]  /*28860*/  @P4 STG.E.U16 desc[UR36][R8.64+0x3e2], R145 ;  /* 0x0003e29108004986 */ /* 0x0001e2000c101524 */
[----:B------:R-:W-:Y:S01]  /*28870*/  ISETP.GT.AND P4, PT, R0, 0x80, P1 ;  /* 0x000000800000780c */ /* 0x000fe20000f84270 */
[-C--:B------:R-:W-:Y:S01]  /*28880*/  FMUL R146, R146, R2.reuse ;  /* 0x0000000292927220 */ /* 0x080fe20000400000 */
[C---:B------:R-:W-:Y:S01]  /*28890*/  ISETP.GT.AND P2, PT, R0.reuse, 0x88, P2 ;  /* 0x000000880000780c */ /* 0x040fe20001744270 */
[-C--:B------:R-:W-:Y:S01]  /*288a0*/  FMUL R147, R147, R2.reuse ;  /* 0x0000000293937220 */ /* 0x080fe20000400000 */
[----:B------:R-:W-:Y:S01]  /*288b0*/  ISETP.GT.AND P1, PT, R0, 0x88, P1 ;  /* 0x000000880000780c */ /* 0x000fe20000f24270 */
[-C--:B------:R-:W-:Y:S01]  /*288c0*/  FMUL R148, R148, R2.reuse ;  /* 0x0000000294947220 */ /* 0x080fe20000400000 */
[-C--:B------:R-:W-:Y:S01]  /*288d0*/  FMUL R149, R149, R2.reuse ;  /* 0x0000000295957220 */ /* 0x080fe20000400000 */
[-C--:B------:R-:W-:Y:S01]  /*288e0*/  FMUL R150, R150, R2.reuse ;  /* 0x0000000296967220 */ /* 0x080fe20000400000 */
[----:B------:R-:W-:Y:S01]  /*288f0*/  FMUL R151, R151, R2 ;  /* 0x0000000297977220 */ /* 0x000fe20000400000 */
[----:B------:R-:W-:-:S02]  /*28900*/  F2FP.F16.F32.PACK_AB R146, RZ, R146 ;  /* 0x00000092ff92723e */ /* 0x000fc400000000ff */
[----:B------:R-:W-:Y:S02]  /*28910*/  F2FP.F16.F32.PACK_AB R147, RZ, R147 ;  /* 0x00000093ff93723e */ /* 0x000fe400000000ff */
[----:B------:R-:W-:Y:S02]  /*28920*/  F2FP.F16.F32.PACK_AB R148, RZ, R148 ;  /* 0x00000094ff94723e */ /* 0x000fe400000000ff */
[----:B------:R-:W-:Y:S02]  /*28930*/  F2FP.F16.F32.PACK_AB R149, RZ, R149 ;  /* 0x00000095ff95723e */ /* 0x000fe400000000ff */
[----:B------:R-:W-:Y:S02]  /*28940*/  F2FP.F16.F32.PACK_AB R150, RZ, R150 ;  /* 0x00000096ff96723e */ /* 0x000fe400000000ff */
[----:B------:R-:W-:Y:S01]  /*28950*/  F2FP.F16.F32.PACK_AB R151, RZ, R151 ;  /* 0x00000097ff97723e */ /* 0x000fe200000000ff */
[----:B------:R0:W-:Y:S04]  /*28960*/  @P0 STG.E.U16 desc[UR36][R10.64+0x3e0], R146 ;  /* 0x0003e0920a000986 */ /* 0x0001e8000c101524 */
[----:B------:R0:W-:Y:S04]  /*28970*/  @P3 STG.E.U16 desc[UR36][R10.64+0x3e2], R147 ;  /* 0x0003e2930a003986 */ /* 0x0001e8000c101524 */
[----:B------:R0:W-:Y:S04]  /*28980*/  @P5 STG.E.U16 desc[UR36][R8.64+0x3f0], R148 ;  /* 0x0003f09408005986 */ /* 0x0001e8000c101524 */
[----:B------:R0:W-:Y:S04]  /*28990*/  @P4 STG.E.U16 desc[UR36][R8.64+0x3f2], R149 ;  /* 0x0003f29508004986 */ /* 0x0001e8000c101524 */
[----:B------:R0:W-:Y:S04]  /*289a0*/  @P2 STG.E.U16 desc[UR36][R10.64+0x3f0], R150 ;  /* 0x0003f0960a002986 */ /* 0x0001e8000c101524 */
[----:B------:R0:W-:Y:S02]  /*289b0*/  @P1 STG.E.U16 desc[UR36][R10.64+0x3f2], R151 ;  /* 0x0003f2970a001986 */ /* 0x0001e4000c101524 */
.L_x_1053:
[----:B------:R-:W-:Y:S05]  /*289c0*/  BSYNC B0 ;  /* 0x0000000000007941 */ /* 0x000fea0003800000 */
.L_x_33:
[----:B0-----:R-:W2:Y:S04]  /*289d0*/  LDL.LU R5, [R1+0x604] ;  /* 0x0006040001057983 */ /* 0x001ea80000300800 */
[----:B------:R-:W2:Y:S01]  /*289e0*/  LDL.LU R4, [R1+0x608] ;  /* 0x0006080001047983 */ /* 0x000ea20000300800 */
[----:B------:R-:W-:Y:S01]  /*289f0*/  ULDC UR4, c[0x0][0xc] ;  /* 0x0000030000047ab9 */ /* 0x000fe20000000800 */
[----:B------:R-:W-:Y:S01]  /*28a00*/  ULDC UR5, c[0x0][0x10] ;  /* 0x0000040000057ab9 */ /* 0x000fe20000000800 */
[----:B------:R-:W2:Y:S01]  /*28a10*/  LDC R3, c[0x0][0x14] ;  /* 0x00000500ff037b82 */ /* 0x000ea20000000800 */
[----:B------:R-:W-:Y:S01]  /*28a20*/  UIMAD.WIDE.U32 UR4, UR4, UR5, URZ ;  /* 0x00000005040472a5 */ /* 0x000fe2000f8e003f */
[----:B------:R-:W-:Y:S01]  /*28a30*/  PRMT R0, RZ, 0x7610, R0 ;  /* 0x00007610ff007816 */ /* 0x000fe20000000000 */
[----:B------:R-:W-:-:S02]  /*28a40*/  IMAD.MOV.U32 R23, RZ, RZ, -0x1 ;  /* 0xffffffffff177424 */ /* 0x000fc400078e00ff */
[----:B------:R-:W-:Y:S02]  /*28a50*/  IMAD.MOV.U32 R160, RZ, RZ, -0x1 ;  /* 0xffffffffffa07424 */ /* 0x000fe400078e00ff */
[----:B--2---:R-:W-:-:S04]  /*28a60*/  IMAD.WIDE.U32 R4, R3, UR4, R4 ;  /* 0x0000000403047c25 */ /* 0x004fc8000f8e0004 */
[----:B------:R-:W-:Y:S01]  /*28a70*/  IMAD R3, R3, UR5, RZ ;  /* 0x0000000503037c24 */ /* 0x000fe2000f8e02ff */
[----:B------:R-:W-:Y:S01]  /*28a80*/  ULDC.64 UR4, c[0x0][0x650] ;  /* 0x0001940000047ab9 */ /* 0x000fe20000000a00 */
[----:B------:R-:W-:Y:S01]  /*28a90*/  IMAD.MOV.U32 R25, RZ, RZ, R4 ;  /* 0x000000ffff197224 */ /* 0x000fe200078e0004 */
[----:B------:R-:W-:Y:S01]  /*28aa0*/  ISETP.GE.U32.AND P0, PT, R4, UR4, PT ;  /* 0x0000000404007c0c */ /* 0x000fe2000bf06070 */
[----:B------:R-:W-:-:S05]  /*28ab0*/  IMAD.IADD R28, R5, 0x1, R3 ;  /* 0x00000001051c7824 */ /* 0x000fca00078e0203 */
[----:B------:R0:W-:Y:S01]  /*28ac0*/  STL [R1+0x604], R28 ;  /* 0x0006041c01007387 */ /* 0x0001e20000100800 */
[----:B------:R-:W-:-:S03]  /*28ad0*/  ISETP.GE.U32.AND.EX P0, PT, R28, UR5, PT, P0 ;  /* 0x000000051c007c0c */ /* 0x000fc6000bf06100 */
[----:B------:R0:W-:Y:S10]  /*28ae0*/  STL [R1+0x608], R25 ;  /* 0x0006081901007387 */ /* 0x0001f40000100800 */
[----:B0-----:R-:W-:Y:S05]  /*28af0*/  @P0 BRA `(.L_x_1054) ;  /* 0x0000000400700947 */ /* 0x001fea0003800000 */
[----:B------:R-:W0:Y:S01]  /*28b00*/  S2R R20, SR_CTAID.X ;  /* 0x0000000000147919 */ /* 0x000e220000002500 */
[----:B---3--:R-:W2:Y:S01]  /*28b10*/  LDC.64 R10, c[0x0][0x628] ;  /* 0x00018a00ff0a7b82 */ /* 0x008ea20000000a00 */
[----:B------:R-:W-:Y:S01]  /*28b20*/  ULDC UR4, c[0x0][0x150] ;  /* 0x0000540000047ab9 */ /* 0x000fe20000000800 */
[----:B----4-:R-:W-:Y:S01]  /*28b30*/  IMAD.MOV.U32 R8, RZ, RZ, R25 ;  /* 0x000000ffff087224 */ /* 0x010fe200078e0019 */
[----:B------:R-:W3:Y:S01]  /*28b40*/  S2R R22, SR_CTAID.Y ;  /* 0x0000000000167919 */ /* 0x000ee20000002600 */
[----:B------:R-:W-:-:S04]  /*28b50*/  IMAD.MOV.U32 R9, RZ, RZ, R28 ;  /* 0x000000ffff097224 */ /* 0x000fc800078e001c */
[----:B------:R-:W4:Y:S08]  /*28b60*/  LDC R23, c[0x0][0x144] ;  /* 0x00005100ff177b82 */ /* 0x000f300000000800 */
[----:B-1----:R-:W1:Y:S08]  /*28b70*/  LDC R12, c[0x0][0x630] ;  /* 0x00018c00ff0c7b82 */ /* 0x002e700000000800 */
[----:B------:R-:W1:Y:S01]  /*28b80*/  LDC.64 R14, c[0x0][0x620] ;  /* 0x00018800ff0e7b82 */ /* 0x000e620000000a00 */
[----:B--2---:R-:W-:-:S04]  /*28b90*/  ISETP.NE.U32.AND P0, PT, R10, RZ, PT ;  /* 0x000000ff0a00720c */ /* 0x004fc80003f05070 */
[----:B------:R-:W-:Y:S02]  /*28ba0*/  ISETP.NE.AND.EX P0, PT, R11, RZ, PT, P0 ;  /* 0x000000ff0b00720c */ /* 0x000fe40003f05300 */
[----:B0-----:R-:W-:-:S05]  /*28bb0*/  I2FP.F32.U32 R0, R20 ;  /* 0x0000001400007245 */ /* 0x001fca0000201000 */
[----:B------:R-:W-:-:S04]  /*28bc0*/  FMUL R0, R0, UR4 ;  /* 0x0000000400007c20 */ /* 0x000fc80008400000 */
[----:B------:R0:W2:Y:S02]  /*28bd0*/  F2I.U32.TRUNC.NTZ R21, R0 ;  /* 0x0000000000157305 */ /* 0x0000a4000020f000 */
[----:B---34-:R-:W-:Y:S05]  /*28be0*/  @!P0 BRA `(.L_x_1055) ;  /* 0x0000000000288947 */ /* 0x018fea0003800000 */
[----:B0-----:R-:W0:Y:S02]  /*28bf0*/  LDC R0, c[0x0][0x634] ;  /* 0x00018d00ff007b82 */ /* 0x001e240000000800 */
[----:B0-----:R-:W-:-:S05]  /*28c00*/  IADD3 R3, P0, R25, R0, RZ ;  /* 0x0000000019037210 */ /* 0x001fca0007f1e0ff */
        /* <DEDUP_REMOVED lines=8> */
.L_x_1055:
[-CC-:B-1----:R-:W-:Y:S01]  /*28c90*/  SHF.R.U64 R160, R8, R12.reuse, R9.reuse ;  /* 0x0000000c08a07219 */ /* 0x182fe20000001209 */
[----:B------:R-:W1:Y:S01]  /*28ca0*/  LDC.64 R26, c[0x0][0x640] ;  /* 0x00019000ff1a7b82 */ /* 0x000e620000000a00 */
[----:B0-----:R-:W-:Y:S01]  /*28cb0*/  SHF.R.U32.HI R0, RZ, R12, R9 ;  /* 0x0000000cff007219 */ /* 0x001fe20000011609 */
[----:B------:R-:W-:Y:S01]  /*28cc0*/  IMAD.MOV.U32 R4, RZ, RZ, R25 ;  /* 0x000000ffff047224 */ /* 0x000fe200078e0019 */
[----:B------:R-:W-:Y:S01]  /*28cd0*/  IADD3 R3, P0, RZ, -R160, RZ ;  /* 0x800000a0ff037210 */ /* 0x000fe20007f1e0ff */
[----:B--2---:R-:W-:Y:S01]  /*28ce0*/  IMAD.MOV R21, RZ, RZ, -R21 ;  /* 0x000000ffff157224 */ /* 0x004fe200078e0a15 */
[----:B------:R-:W-:Y:S01]  /*28cf0*/  ULDC UR4, c[0x0][0x154] ;  /* 0x0000550000047ab9 */ /* 0x000fe20000000800 */
[----:B------:R-:W-:Y:S02]  /*28d00*/  IMAD.MOV.U32 R7, RZ, RZ, 0x1 ;  /* 0x00000001ff077424 */ /* 0x000fe400078e00ff */
[----:B------:R-:W0:Y:S01]  /*28d10*/  LDC R6, c[0x0][0x618] ;  /* 0x00018600ff067b82 */ /* 0x000e220000000800 */
[----:B------:R-:W-:-:S02]  /*28d20*/  IMAD.X R5, RZ, RZ, ~R0, P0 ;  /* 0x000000ffff057224 */ /* 0x000fc400000e0e00 */
[----:B------:R-:W-:Y:S02]  /*28d30*/  IMAD R21, R23, R21, R20 ;  /* 0x0000001517157224 */ /* 0x000fe400078e0214 */
[-C--:B------:R-:W-:Y:S02]  /*28d40*/  IMAD R0, R5, R14.reuse, RZ ;  /* 0x0000000e05007224 */ /* 0x080fe400078e02ff */
[----:B------:R-:W-:Y:S01]  /*28d50*/  IMAD.MOV.U32 R5, RZ, RZ, R28 ;  /* 0x000000ffff057224 */ /* 0x000fe200078e001c */
[----:B------:R-:W2:Y:S01]  /*28d60*/  LDC R8, c[0x0][0x608] ;  /* 0x00018200ff087b82 */ /* 0x000ea20000000800 */
[----:B------:R-:W-:-:S04]  /*28d70*/  IMAD.WIDE.U32 R4, R3, R14, R4 ;  /* 0x0000000e03047225 */ /* 0x000fc800078e0004 */
[----:B------:R-:W-:-:S03]  /*28d80*/  IMAD R3, R3, R15, R0 ;  /* 0x0000000f03037224 */ /* 0x000fc600078e0200 */
[----:B------:R-:W3:Y:S01]  /*28d90*/  LDC R24, c[0x0][0x658] ;  /* 0x00019600ff187b82 */ /* 0x000ee20000000800 */
[----:B------:R-:W-:Y:S01]  /*28da0*/  I2FP.F32.U32 R0, R22 ;  /* 0x0000001600007245 */ /* 0x000fe20000201000 */
[----:B------:R-:W-:Y:S01]  /*28db0*/  IMAD.IADD R3, R5, 0x1, R3 ;  /* 0x0000000105037824 */ /* 0x000fe200078e0203 */
[----:B-1----:R-:W-:Y:S01]  /*28dc0*/  ISETP.NE.U32.AND P0, PT, R26, RZ, PT ;  /* 0x000000ff1a00720c */ /* 0x002fe20003f05070 */
[----:B------:R-:W-:Y:S02]  /*28dd0*/  IMAD.MOV.U32 R5, RZ, RZ, -0x1 ;  /* 0xffffffffff057424 */ /* 0x000fe400078e00ff */
[----:B------:R-:W-:Y:S02]  /*28de0*/  FMUL R0, R0, UR4 ;  /* 0x0000000400007c20 */ /* 0x000fe40008400000 */
[----:B------:R-:W1:Y:S01]  /*28df0*/  LDC R15, c[0x0][0x148] ;  /* 0x00005200ff0f7b82 */ /* 0x000e620000000800 */
[----:B0-----:R-:W-:Y:S01]  /*28e00*/  SHF.R.U64 R12, R4, R6, R3 ;  /* 0x00000006040c7219 */ /* 0x001fe20000001203 */
[----:B------:R0:W4:Y:S01]  /*28e10*/  F2I.U32.TRUNC.NTZ R13, R0 ;  /* 0x00000000000d7305 */ /* 0x000122000020f000 */
[----:B------:R-:W-:-:S02]  /*28e20*/  ISETP.NE.AND.EX P0, PT, R27, RZ, PT, P0 ;  /* 0x000000ff1b00720c */ /* 0x000fc40003f05300 */
[----:B------:R-:W-:-:S03]  /*28e30*/  SHF.R.U32.HI R3, RZ, R6, R3 ;  /* 0x00000006ff037219 */ /* 0x000fc60000011603 */
[----:B------:R-:W0:Y:S01]  /*28e40*/  LDC R20, c[0x0][0x600] ;  /* 0x00018000ff147b82 */ /* 0x000e220000000800 */
[-CC-:B--2---:R-:W-:Y:S02]  /*28e50*/  SHF.R.U64 R10, R12, R8.reuse, R3.reuse ;  /* 0x000000080c0a7219 */ /* 0x184fe40000001203 */
[----:B------:R-:W-:-:S05]  /*28e60*/  SHF.R.U32.HI R3, RZ, R8, R3 ;  /* 0x00000008ff037219 */ /* 0x000fca0000011603 */
[----:B------:R-:W2:Y:S01]  /*28e70*/  LDC R25, c[0x0][0x648] ;  /* 0x00019200ff197b82 */ /* 0x000ea20000000800 */
[-C--:B---3--:R-:W-:Y:S02]  /*28e80*/  SHF.L.U32 R4, R5, R24.reuse, RZ ;  /* 0x0000001805047219 */ /* 0x088fe400000006ff */
[--C-:B------:R-:W-:Y:S02]  /*28e90*/  SHF.R.U64 R14, R10, R24, R3.reuse ;  /* 0x000000180a0e7219 */ /* 0x100fe40000001203 */
[----:B------:R-:W-:Y:S02]  /*28ea0*/  LOP3.LUT R23, RZ, R4, RZ, 0x33, !PT ;  /* 0x00000004ff177212 */ /* 0x000fe400078e33ff */
[-C--:B------:R-:W-:Y:S01]  /*28eb0*/  SHF.R.U32.HI R5, RZ, R24.reuse, R3 ;  /* 0x00000018ff057219 */ /* 0x080fe20000011603 */
[----:B------:R-:W3:Y:S01]  /*28ec0*/  LDC R28, c[0x0][0x638] ;  /* 0x00018e00ff1c7b82 */ /* 0x000ee20000000800 */
[----:B------:R-:W-:Y:S01]  /*28ed0*/  SHF.L.U32 R172, R7, R24, RZ ;  /* 0x0000001807ac7219 */ /* 0x000fe200000006ff */
[----:B------:R-:W-:-:S06]  /*28ee0*/  IMAD.MOV.U32 R4, RZ, RZ, R14 ;  /* 0x000000ffff047224 */ /* 0x000fcc00078e000e */
[----:B------:R-:W0:Y:S01]  /*28ef0*/  LDC R29, c[0x0][0x610] ;  /* 0x00018400ff1d7b82 */ /* 0x000e220000000800 */
[----:B----4-:R-:W-:Y:S05]  /*28f00*/  @!P0 BRA `(.L_x_1056) ;  /* 0x0000000000288947 */ /* 0x010fea0003800000 */
        /* <DEDUP_REMOVED lines=10> */
.L_x_1056:
[----:B------:R-:W4:Y:S01]  /*28fb0*/  LDC R3, c[0x0][0x65c] ;  /* 0x00019700ff037b82 */ /* 0x000f220000000800 */
[----:B0-2---:R-:W-:Y:S01]  /*28fc0*/  SHF.R.U64 R0, R4, R25, R5 ;  /* 0x0000001904007219 */ /* 0x005fe20000001205 */
[----:B------:R-:W-:Y:S01]  /*28fd0*/  VIADD R7, R20, 0xffffffff ;  /* 0xffffffff14077836 */ /* 0x000fe20000000000 */
[----:B------:R-:W-:Y:S01]  /*28fe0*/  LOP3.LUT R5, R10, R23, RZ, 0xc0, !PT ;  /* 0x000000170a057212 */ /* 0x000fe200078ec0ff */
[----:B------:R-:W-:Y:S02]  /*28ff0*/  IMAD.MOV R13, RZ, RZ, -R13 ;  /* 0x000000ffff0d7224 */ /* 0x000fe400078e0a0d */
[----:B------:R-:W-:Y:S02]  /*29000*/  IMAD.MOV.U32 R4, RZ, RZ, 0x1 ;  /* 0x00000001ff047424 */ /* 0x000fe400078e00ff */
[----:B------:R-:W-:Y:S01]  /*29010*/  IMAD R172, R172, R0, R5 ;  /* 0x00000000acac7224 */ /* 0x000fe200078e0205 */
[----:B------:R-:W-:Y:S02]  /*29020*/  LOP3.LUT R5, R12, R7, RZ, 0xc0, !PT ;  /* 0x000000070c057212 */ /* 0x000fe400078ec0ff */
[----:B----4-:R-:W-:Y:S01]  /*29030*/  ISETP.NE.AND P0, PT, R3, 0x1, PT ;  /* 0x000000010300780c */ /* 0x010fe20003f05270 */
[----:B------:R-:W-:-:S04]  /*29040*/  IMAD.MOV R3, RZ, RZ, -R0 ;  /* 0x000000ffff037224 */ /* 0x000fc800078e0a00 */
[----:B---3--:R-:W-:-:S04]  /*29050*/  IMAD R0, R3, R28, R14 ;  /* 0x0000001c03007224 */ /* 0x008fc800078e020e */
[----:B------:R-:W-:Y:S01]  /*29060*/  IMAD R3, R0, R20, R5 ;  /* 0x0000001400037224 */ /* 0x000fe200078e0205 */
[----:B------:R-:W-:-:S03]  /*29070*/  PRMT R0, R4, 0x7610, R0 ;  /* 0x0000761004007816 */ /* 0x000fc60000000000 */
[----:B-1----:R-:W-:-:S04]  /*29080*/  @P0 IMAD R21, R15, R13, R22 ;  /* 0x0000000d0f150224 */ /* 0x002fc800078e0216 */
[----:B------:R-:W-:-:S05]  /*29090*/  IMAD R172, R172, R29, R21 ;  /* 0x0000001dacac7224 */ /* 0x000fca00078e0215 */
[----:B------:R-:W-:Y:S02]  /*290a0*/  SEL R23, R3, R172, !P0 ;  /* 0x000000ac03177207 */ /* 0x000fe40004000000 */
[----:B------:R-:W-:-:S07]  /*290b0*/  SEL R172, R172, R3, !P0 ;  /* 0x00000003acac7207 */ /* 0x000fce0004000000 */
.L_x_1054:
[----:B------:R-:W-:Y:S01]  /*290c0*/  LOP3.LUT P0, RZ, R0, 0xff, RZ, 0xc0, !PT ;  /* 0x000000ff00ff7812 */ /* 0x000fe2000780c0ff */
[----:B------:R-:W-:-:S12]  /*290d0*/  IMAD.MOV.U32 R22, RZ, RZ, R172 ;  /* 0x000000ffff167224 */ /* 0x000fd800078e00ac */
[----:B------:R-:W-:Y:S05]  /*290e0*/  @P0 BRA `(.L_x_1057) ;  /* 0xfffffd8000980947 */ /* 0x000fea000383ffff */
[----:B------:R-:W-:Y:S05]  /*290f0*/  EXIT ;  /* 0x000000000000794d */ /* 0x000fea0003800000 */
.L_x_8:
[----:B------:R-:W2:Y:S01]  /*29100*/  LDL R17, [R1+0x608] ;  /* 0x0006080001117983 */ /* 0x000ea20000100800 */
[----:B------:R-:W-:-:S03]  /*29110*/  ULDC.64 UR4, c[0x0][0x650] ;  /* 0x0001940000047ab9 */ /* 0x000fc60000000a00 */
[----:B------:R-:W3:Y:S01]  /*29120*/  LDL R20, [R1+0x604] ;  /* 0x0006040001147983 */ /* 0x000ee20000100800 */
[----:B------:R-:W-:Y:S01]  /*29130*/  PRMT R8, RZ, 0x7610, R8 ;  /* 0x00007610ff087816 */ /* 0x000fe20000000008 */
[----:B------:R-:W-:Y:S02]  /*29140*/  IMAD.MOV.U32 R3, RZ, RZ, -0x1 ;  /* 0xffffffffff037424 */ /* 0x000fe400078e00ff */
[----:B------:R-:W-:Y:S02]  /*29150*/  IMAD.MOV.U32 R2, RZ, RZ, -0x1 ;  /* 0xffffffffff027424 */ /* 0x000fe400078e00ff */
[----:B------:R-:W-:Y:S01]  /*29160*/  IMAD.MOV.U32 R12, RZ, RZ, -0x1 ;  /* 0xffffffffff0c7424 */ /* 0x000fe200078e00ff */
[----:B--2---:R-:W-:-:S04]  /*29170*/  ISETP.GE.U32.AND P0, PT, R17, UR4, PT ;  /* 0x0000000411007c0c */ /* 0x004fc8000bf06070 */
[----:B---3--:R-:W-:-:S13]  /*29180*/  ISETP.GE.U32.AND.EX P0, PT, R20, UR5, PT, P0 ;  /* 0x0000000514007c0c */ /* 0x008fda000bf06100 */
        /* <DEDUP_REMOVED lines=19> */
.L_x_1059:
[----:B------:R-:W1:Y:S01]  /*292c0*/  LDC.64 R22, c[0x0][0x640] ;  /* 0x00019000ff167b82 */ /* 0x000e620000000a00 */
[-CC-:B------:R-:W-:Y:S01]  /*292d0*/  SHF.R.U64 R15, R10, R16.reuse, R11.reuse ;  /* 0x000000100a0f7219 */ /* 0x180fe2000000120b */
[----:B0-----:R-:W-:Y:S01]  /*292e0*/  IMAD.MOV.U32 R24, RZ, RZ, 0x1 ;  /* 0x00000001ff187424 */ /* 0x001fe200078e00ff */
[----:B------:R-:W-:Y:S02]  /*292f0*/  SHF.R.U32.HI R2, RZ, R16, R11 ;  /* 0x00000010ff027219 */ /* 0x000fe4000001160b */
[----:B------:R-:W-:-:S03]  /*29300*/  IADD3 R9, P0, RZ, -R15, RZ ;  /* 0x8000000fff097210 */ /* 0x000fc60007f1e0ff */
[----:B------:R-:W0:Y:S02]  /*29310*/  LDC R10, c[0x0][0x618] ;  /* 0x00018600ff0a7b82 */ /* 0x000e240000000800 */
[----:B------:R-:W-:Y:S02]  /*29320*/  IMAD.X R3, RZ, RZ, ~R2, P0 ;  /* 0x000000ffff037224 */ /* 0x000fe400000e0e02 */
[----:B------:R-:W-:Y:S02]  /*29330*/  IMAD.MOV.U32 R2, RZ, RZ, R17 ;  /* 0x000000ffff027224 */ /* 0x000fe400078e0011 */
[-C--:B------:R-:W-:Y:S02]  /*29340*/  IMAD R8, R3, R18.reuse, RZ ;  /* 0x0000001203087224 */ /* 0x080fe400078e02ff */
[----:B------:R-:W2:Y:S01]  /*29350*/  LDC R16, c[0x0][0x608] ;  /* 0x00018200ff107b82 */ /* 0x000ea20000000800 */
        /* <DEDUP_REMOVED lines=9> */
[----:B0-----:R-:W-:-:S02]  /*293f0*/  SHF.R.U64 R12, R2, R10, R3 ;  /* 0x0000000a020c7219 */ /* 0x001fc40000001203 */
[----:B------:R-:W-:-:S04]  /*29400*/  SHF.R.U32.HI R3, RZ, R10, R3 ;  /* 0x0000000aff037219 */ /* 0x000fc80000011603 */
[----:B------:R-:W0:Y:S01]  /*29410*/  LDC R19, c[0x0][0x648] ;  /* 0x00019200ff137b82 */ /* 0x000e220000000800 */
[-CC-:B--2---:R-:W-:Y:S02]  /*29420*/  SHF.R.U64 R17, R12, R16.reuse, R3.reuse ;  /* 0x000000100c117219 */ /* 0x184fe40000001203 */
[----:B------:R-:W-:-:S05]  /*29430*/  SHF.R.U32.HI R2, RZ, R16, R3 ;  /* 0x00000010ff027219 */ /* 0x000fca0000011603 */
[----:B------:R-:W2:Y:S01]  /*29440*/  LDC R20, c[0x0][0x638] ;  /* 0x00018e00ff147b82 */ /* 0x000ea20000000800 */
        /* <DEDUP_REMOVED lines=17> */
.L_x_1060:
[----:B------:R-:W4:Y:S01]  /*29560*/  LDC R8, c[0x0][0x65c] ;  /* 0x00019700ff087b82 */ /* 0x000f220000000800 */
[----:B0-----:R-:W-:Y:S01]  /*29570*/  SHF.R.U64 R3, R2, R19, R3 ;  /* 0x0000001302037219 */ /* 0x001fe20000001203 */
[----:B-1----:R-:W-:Y:S01]  /*29580*/  VIADD R9, R18, 0xffffffff ;  /* 0xffffffff12097836 */ /* 0x002fe20000000000 */
[----:B------:R-:W-:Y:S02]  /*29590*/  SHF.L.U32 R24, R24, R21, RZ ;  /* 0x0000001518187219 */ /* 0x000fe400000006ff */
[----:B------:R-:W-:Y:S01]  /*295a0*/  LOP3.LUT R2, R17, R26, RZ, 0xc0, !PT ;  /* 0x0000001a11027212 */ /* 0x000fe200078ec0ff */
[----:B------:R-:W-:-:S04]  /*295b0*/  IMAD.MOV R5, RZ, RZ, -R3 ;  /* 0x000000ffff057224 */ /* 0x000fc800078e0a03 */
[----:B------:R-:W-:Y:S02]  /*295c0*/  IMAD R3, R24, R3, R2 ;  /* 0x0000000318037224 */ /* 0x000fe400078e0202 */
[----:B--2---:R-:W-:Y:S01]  /*295d0*/  IMAD R2, R5, R20, R16 ;  /* 0x0000001405027224 */ /* 0x004fe200078e0210 */
[----:B----4-:R-:W-:Y:S01]  /*295e0*/  ISETP.NE.AND P0, PT, R8, 0x1, PT ;  /* 0x000000010800780c */ /* 0x010fe20003f05270 */
[----:B------:R-:W-:-:S12]  /*295f0*/  IMAD.MOV.U32 R8, RZ, RZ, 0x1 ;  /* 0x00000001ff087424 */ /* 0x000fd800078e00ff */
[----:B------:R-:W-:Y:S01]  /*29600*/  @P0 IMAD R6, R7, R14, R4 ;  /* 0x0000000e07060224 */ /* 0x000fe200078e0204 */
[----:B------:R-:W-:Y:S01]  /*29610*/  LOP3.LUT R7, R12, R9, RZ, 0xc0, !PT ;  /* 0x000000090c077212 */ /* 0x000fe200078ec0ff */
[----:B------:R-:W-:Y:S02]  /*29620*/  IMAD.MOV.U32 R12, RZ, RZ, R15 ;  /* 0x000000ffff0c7224 */ /* 0x000fe400078e000f */
[----:B---3--:R-:W-:Y:S02]  /*29630*/  IMAD R3, R3, R25, R6 ;  /* 0x0000001903037224 */ /* 0x008fe400078e0206 */
[----:B------:R-:W-:-:S05]  /*29640*/  IMAD R4, R2, R18, R7 ;  /* 0x0000001202047224 */ /* 0x000fca00078e0207 */
[----:B------:R-:W-:Y:S02]  /*29650*/  SEL R2, R4, R3, !P0 ;  /* 0x0000000304027207 */ /* 0x000fe40004000000 */
[----:B------:R-:W-:-:S07]  /*29660*/  SEL R3, R3, R4, !P0 ;  /* 0x0000000403037207 */ /* 0x000fce0004000000 */
.L_x_1058:
[----:B------:R-:W-:-:S08]  /*29670*/  NOP ;  /* 0x0000000000007918 */ /* 0x000fd00000000000 */
[----:B0-----:R-:W0:-:S00]  /*29680*/  USETMAXREG.DEALLOC.CTAPOOL 0x18 ;  /* 0x00000018000079c8 */ /* 0x001e0000080e0500 */
[----:B0-----:R-:W-:-:S13]  /*29690*/  ISETP.NE.AND P0, PT, R0, RZ, PT ;  /* 0x000000ff0000720c */ /* 0x001fda0003f05270 */
[----:B------:R-:W-:Y:S05]  /*296a0*/  @P0 EXIT ;  /* 0x000000000000094d */ /* 0x000fea0003800000 */
[----:B------:R-:W-:Y:S01]  /*296b0*/  LOP3.LUT P0, RZ, R8, 0xff, RZ, 0xc0, !PT ;  /* 0x000000ff08ff7812 */ /* 0x000fe2000780c0ff */
[----:B------:R-:W-:Y:S02]  /*296c0*/  IMAD.MOV.U32 R0, RZ, RZ, 0x1 ;  /* 0x00000001ff007424 */ /* 0x000fe400078e00ff */
[----:B------:R-:W-:-:S10]  /*296d0*/  IMAD.MOV.U32 R8, RZ, RZ, RZ ;  /* 0x000000ffff087224 */ /* 0x000fd400078e00ff */
[----:B------:R-:W-:Y:S05]  /*296e0*/  @!P0 BRA `(.L_x_1061) ;  /* 0x0000000c005c8947 */ /* 0x000fea0003800000 */
[----:B------:R-:W2:Y:S01]  /*296f0*/  LDL R4, [R1+0x600] ;  /* 0x0006000001047983 */ /* 0x000ea20000100800 */
[----:B------:R-:W0:Y:S01]  /*29700*/  LDC R0, c[0x0][0x28c] ;  /* 0x0000a300ff007b82 */ /* 0x000e220000000800 */
[----:B------:R-:W-:Y:S01]  /*29710*/  ULDC UR5, c[0x0][0x600] ;  /* 0x0001800000057ab9 */ /* 0x000fe20000000800 */
[----:B------:R-:W-:Y:S01]  /*29720*/  ULDC UR4, c[0x0][0xc] ;  /* 0x0000030000047ab9 */ /* 0x000fe20000000800 */
[----:B------:R-:W1:Y:S01]  /*29730*/  S2R R11, SR_CgaCtaId ;  /* 0x00000000000b7919 */ /* 0x000e620000008800 */
[----:B------:R-:W-:Y:S01]  /*29740*/  UIADD3 UR16, UR5, -0x1, URZ ;  /* 0xffffffff05107890 */ /* 0x000fe2000fffe03f */
[----:B------:R-:W-:Y:S01]  /*29750*/  BSSY B0, `(.L_x_1061) ;  /* 0x00000d0000007945 */ /* 0x000fe20003800000 */
[----:B------:R-:W-:Y:S01]  /*29760*/  ULDC UR6, c[0x0][0x658] ;  /* 0x0001960000067ab9 */ /* 0x000fe20000000800 */
[----:B------:R-:W-:Y:S01]  /*29770*/  ULDC UR5, c[0x0][0x10] ;  /* 0x0000040000057ab9 */ /* 0x000fe20000000800 */
[----:B------:R-:W-:Y:S01]  /*29780*/  UMOV UR7, 0xffffffff ;  /* 0xffffffff00077882 */ /* 0x000fe20000000000 */
[----:B------:R-:W-:Y:S01]  /*29790*/  UMOV UR8, 0x1 ;  /* 0x0000000100087882 */ /* 0x000fe20000000000 */
[----:B------:R-:W-:Y:S01]  /*297a0*/  UIMAD.WIDE.U32 UR4, UR4, UR5, URZ ;  /* 0x00000005040472a5 */ /* 0x000fe2000f8e003f */
[----:B------:R-:W-:Y:S01]  /*297b0*/  IMAD.MOV.U32 R10, RZ, RZ, 0x1 ;  /* 0x00000001ff0a7424 */ /* 0x000fe200078e00ff */
[----:B------:R-:W-:Y:S01]  /*297c0*/  USHF.L.U32 UR7, UR7, UR6, URZ ;  /* 0x0000000607077299 */ /* 0x000fe2000800063f */
[----:B------:R-:W-:Y:S01]  /*297d0*/  IMAD.MOV.U32 R8, RZ, RZ, RZ ;  /* 0x000000ffff087224 */ /* 0x000fe200078e00ff */
[----:B------:R-:W-:-:S02]  /*297e0*/  USHF.L.U32 UR18, UR8, UR6, URZ ;  /* 0x0000000608127299 */ /* 0x000fc4000800063f */
[----:B------:R-:W-:Y:S01]  /*297f0*/  ULOP3.LUT UR17, URZ, UR7, URZ, 0x33, !UPT ;  /* 0x000000073f117292 */ /* 0x000fe2000f8e333f */
[----:B------:R-:W-:Y:S01]  /*29800*/  ULDC UR6, c[0x0][0x14] ;  /* 0x0000050000067ab9 */ /* 0x000fe20000000800 */
[----:B------:R-:W-:Y:S01]  /*29810*/  ULDC.64 UR22, c[0x0][0x198] ;  /* 0x0000660000167ab9 */ /* 0x000fe20000000a00 */
[----:B------:R-:W-:Y:S02]  /*29820*/  UIMAD.WIDE.U32 UR20, UR4, UR6, URZ ;  /* 0x00000006041472a5 */ /* 0x000fe4000f8e003f */
[----:B------:R-:W-:Y:S01]  /*29830*/  UIMAD UR13, UR5, UR6, URZ ;  /* 0x00000006050d72a4 */ /* 0x000fe2000f8e023f */
[----:B0-----:R-:W-:-:S03]  /*29840*/  VIADD R0, R0, 0xf ;  /* 0x0000000f00007836 */ /* 0x001fc60000000000 */
[----:B------:R-:W-:Y:S02]  /*29850*/  UIADD3 UR13, UR21, UR13, URZ ;  /* 0x0000000d150d7290 */ /* 0x000fe4000fffe03f */
[----:B------:R-:W-:-:S04]  /*29860*/  SHF.R.S32.HI R5, RZ, 0x1f, R0 ;  /* 0x0000001fff057819 */ /* 0x000fc80000011400 */
[----:B------:R-:W-:Y:S01]  /*29870*/  LEA.HI R5, R5, R0, RZ, 0x4 ;  /* 0x0000000005057211 */ /* 0x000fe200078f20ff */
[----:B------:R-:W-:Y:S02]  /*29880*/  IMAD.MOV.U32 R0, RZ, RZ, 0x1 ;  /* 0x00000001ff007424 */ /* 0x000fe400078e00ff */
[C---:B-1----:R-:W-:Y:S01]  /*29890*/  IMAD.SHL.U32 R17, R11.reuse, 0x100, RZ ;  /* 0x000001000b117824 */ /* 0x042fe200078e00ff */
[----:B------:R-:W-:Y:S01]  /*298a0*/  SHF.R.S32.HI R6, RZ, 0x4, R5 ;  /* 0x00000004ff067819 */ /* 0x000fe20000011405 */
[----:B------:R-:W-:-:S03]  /*298b0*/  IMAD.SHL.U32 R11, R11, 0x1000, RZ ;  /* 0x000010000b0b7824 */ /* 0x000fc600078e00ff */
[----:B------:R-:W-:Y:S01]  /*298c0*/  LOP3.LUT R17, R17, 0x100, RZ, 0xc0, !PT ;  /* 0x0000010011117812 */ /* 0x000fe200078ec0ff */
[----:B------:R-:W-:Y:S01]  /*298d0*/  VIADD R18, R6, 0x1 ;  /* 0x0000000106127836 */ /* 0x000fe20000000000 */
[----:B------:R-:W-:Y:S02]  /*298e0*/  LOP3.LUT R11, R11, 0x1000, RZ, 0xc0, !PT ;  /* 0x000010000b0b7812 */ /* 0x000fe400078ec0ff */
[----:B--2---:R-:W-:-:S07]  /*298f0*/  LOP3.LUT R7, R4, 0x2, RZ, 0xfc, !PT ;  /* 0x0000000204077812 */ /* 0x004fce00078efcff */
.L_x_1072:
[----:B------:R-:W-:-:S03]  /*29900*/  UMOV UR4, 0xffffffff ;  /* 0xffffffff00047882 */ /* 0x000fc60000000000 */
[----:B------:R-:W-:Y:S05]  /*29910*/  BRA.DIV UR4, `(.L_x_1062) ;  /* 0x0000001204987947 */ /* 0x000fea000b800000 */
[----:B------:R-:W-:-:S13]  /*29920*/  ELECT P6, URZ, PT ;  /* 0x00000000003f782f */ /* 0x000fda00038c0000 */
.L_x_1089:
[----:B------:R-:W0:Y:S01]  /*29930*/  LDC R4, c[0x0][0x28c] ;  /* 0x0000a300ff047b82 */ /* 0x000e220000000800 */
[----:B------:R-:W-:Y:S01]  /*29940*/  BSSY B1, `(.L_x_1063) ;  /* 0x0000039000017945 */ /* 0x000fe20003800000 */
[----:B0-----:R-:W-:-:S13]  /*29950*/  ISETP.LT.OR P6, PT, R4, 0x1, !P6 ;  /* 0x000000010400780c */ /* 0x001fda00077c1670 */
[----:B------:R-:W-:Y:S05]  /*29960*/  @P6 BRA `(.L_x_1064) ;  /* 0x0000000000d86947 */ /* 0x000fea0003800000 */
[----:B------:R-:W-:Y:S02]  /*29970*/  IMAD R2, R2, 0x200, R17 ;  /* 0x0000020002027824 */ /* 0x000fe400078e0211 */
[----:B------:R-:W-:Y:S02]  /*29980*/  IMAD R3, R3, 0xc0, RZ ;  /* 0x000000c003037824 */ /* 0x000fe400078e02ff */
[----:B------:R-:W-:Y:S02]  /*29990*/  IMAD.MOV.U32 R4, RZ, RZ, RZ ;  /* 0x000000ffff047224 */ /* 0x000fe400078e00ff */
[----:B------:R-:W-:Y:S02]  /*299a0*/  IMAD.MOV.U32 R5, RZ, RZ, R18 ;  /* 0x000000ffff057224 */ /* 0x000fe400078e0012 */
[----:B------:R-:W-:Y:S02]  /*299b0*/  IMAD.MOV.U32 R9, RZ, RZ, R0 ;  /* 0x000000ffff097224 */ /* 0x000fe400078e0000 */
[----:B------:R-:W-:-:S07]  /*299c0*/  IMAD.MOV.U32 R13, RZ, RZ, R8 ;  /* 0x000000ffff0d7224 */ /* 0x000fce00078e0008 */
.L_x_1067:
[----:B------:R-:W0:Y:S01]  /*299d0*/  S2R R14, SR_CgaCtaId ;  /* 0x00000000000e7919 */ /* 0x000e220000008800 */
[----:B------:R-:W-:Y:S02]  /*299e0*/  MOV R15, 0x400 ;  /* 0x00000400000f7802 */ /* 0x000fe40000000f00 */
[----:B------:R-:W-:Y:S02]  /*299f0*/  SHF.L.U32 R16, R9, 0x1f, RZ ;  /* 0x0000001f09107819 */ /* 0x000fe400000006ff */
[----:B0-----:R-:W-:-:S05]  /*29a00*/  LEA R14, R14, R15, 0x18 ;  /* 0x0000000f0e0e7211 */ /* 0x001fca00078ec0ff */
[----:B------:R-:W-:-:S04]  /*29a10*/  IMAD R15, R13, 0x8, R14 ;  /* 0x000000080d0f7824 */ /* 0x000fc800078e020e */
[----:B------:R-:W0:Y:S02]  /*29a20*/  SYNCS.PHASECHK.TRANS64.TRYWAIT P0, [R15+URZ+0x50], R16 ;  /* 0x000050100f0075a7 */ /* 0x000e24000800017f */
[----:B0-----:R-:W-:Y:S05]  /*29a30*/  @!P0 BRA `(.L_x_1065) ;  /* 0x0000001000708947 */ /* 0x001fea0003800000 */
.L_x_1090:
[----:B------:R-:W1:Y:S02]  /*29a40*/  S2R R19, SR_TID.X ;  /* 0x0000000000137919 */ /* 0x000e640000002100 */
[----:B-1----:R-:W-:-:S13]  /*29a50*/  LOP3.LUT P0, RZ, R19, 0x7f, RZ, 0xc0, !PT ;  /* 0x0000007f13ff7812 */ /* 0x002fda000780c0ff */
[----:B0-----:R-:W0:Y:S02]  /*29a60*/  @!P0 LDC R16, c[0x0][0x500] ;  /* 0x00014000ff108b82 */ /* 0x001e240000000800 */
[----:B0-----:R0:W-:Y:S02]  /*29a70*/  @!P0 SYNCS.ARRIVE.TRANS64 RZ, [R15+URZ], R16 ;  /* 0x000000100fff89a7 */ /* 0x0011e4000800003f */
[----:B0-----:R-:W-:-:S04]  /*29a80*/  PRMT R16, R7, 0x9910, RZ ;  /* 0x0000991007107816 */ /* 0x001fc800000000ff */
[----:B------:R-:W-:-:S13]  /*29a90*/  ISETP.NE.AND P0, PT, R16, 0x2, PT ;  /* 0x000000021000780c */ /* 0x000fda0003f05270 */
[----:B------:R-:W-:Y:S05]  /*29aa0*/  @P0 BRA `(.L_x_1066) ;  /* 0x0000000000040947 */ /* 0x000fea0003800000 */
[----:B------:R-:W-:Y:S01]  /*29ab0*/  BPT.TRAP 0x1 ;  /* 0x000000040000795c */ /* 0x000fe20000300000 */
.L_x_1066:
[----:B------:R-:W-:Y:S01]  /*29ac0*/  R2UR UR9, R15 ;  /* 0x000000000f0972ca */ /* 0x000fe200000e0000 */
[--C-:B------:R-:W-:Y:S01]  /*29ad0*/  IMAD R15, R13, 0x1800, R14.reuse ;  /* 0x000018000d0f7824 */ /* 0x100fe200078e020e */
[----:B------:R-:W-:Y:S01]  /*29ae0*/  UIADD3 UR4, UP0, UR22, 0xf0, URZ ;  /* 0x000000f016047890 */ /* 0x000fe2000ff1e03f */
[----:B------:R-:W-:Y:S01]  /*29af0*/  VIADD R5, R5, 0xffffffff ;  /* 0xffffffff05057836 */ /* 0x000fe20000000000 */
[----:B------:R-:W-:Y:S01]  /*29b00*/  R2UR UR11, R3 ;  /* 0x00000000030b72ca */ /* 0x000fe200000e0000 */
[----:B------:R-:W-:Y:S01]  /*29b10*/  UIADD3 UR24, UP1, UR22, 0x1f0, URZ ;  /* 0x000001f016187890 */ /* 0x000fe2000ff3e03f */
[----:B------:R-:W-:Y:S01]  /*29b20*/  R2UR UR5, R15 ;  /* 0x000000000f0572ca */ /* 0x000fe200000e0000 */
[C---:B------:R-:W-:Y:S01]  /*29b30*/  IMAD R15, R13.reuse, 0x2000, R11 ;  /* 0x000020000d0f7824 */ /* 0x040fe200078e020b */
[----:B------:R-:W-:Y:S01]  /*29b40*/  R2UR UR10, R4 ;  /* 0x00000000040a72ca */ /* 0x000fe200000e0000 */
[----:B------:R-:W-:Y:S01]  /*29b50*/  VIADD R13, R13, 0x1 ;  /* 0x000000010d0d7836 */ /* 0x000fe20000000000 */
[----:B------:R-:W-:Y:S01]  /*29b60*/  R2UR UR12, R12 ;  /* 0x000000000c0c72ca */ /* 0x000fe200000e0000 */
[----:B------:R-:W-:Y:S01]  /*29b70*/  IMAD R15, R15, 0x2, R14 ;  /* 0x000000020f0f7824 */ /* 0x000fe200078e020e */
[----:B------:R-:W-:Y:S01]  /*29b80*/  R2UR UR19, R2 ;  /* 0x00000000021372ca */ /* 0x000fe200000e0000 */
[----:B------:R-:W-:Y:S01]  /*29b90*/  UIADD3.X UR25, URZ, UR23, URZ, UP1, !UPT ;  /* 0x000000173f197290 */ /* 0x000fe20008ffe43f */
[----:B------:R-:W-:Y:S01]  /*29ba0*/  ISETP.GT.AND P1, PT, R5, 0x1, PT ;  /* 0x000000010500780c */ /* 0x000fe20003f24270 */
[----:B------:R-:W-:Y:S01]  /*29bb0*/  UMOV UR6, 0x0 ;  /* 0x0000000000067882 */ /* 0x000fe20000000000 */
[----:B------:R-:W-:Y:S01]  /*29bc0*/  R2UR UR8, R15 ;  /* 0x000000000f0872ca */ /* 0x000fe200000e0000 */
[----:B------:R-:W-:Y:S01]  /*29bd0*/  UMOV UR7, 0x10000000 ;  /* 0x1000000000077882 */ /* 0x000fe20000000000 */
[C---:B------:R-:W-:Y:S01]  /*29be0*/  ISETP.NE.AND P0, PT, R13.reuse, 0xa, PT ;  /* 0x0000000a0d00780c */ /* 0x040fe20003f05270 */
[----:B------:R-:W-:Y:S01]  /*29bf0*/  UIADD3 UR14, UR5, 0x180, URZ ;  /* 0x00000180050e7890 */ /* 0x000fe2000fffe03f */
[----:B------:R-:W-:Y:S01]  /*29c00*/  VIADD R4, R4, 0x10 ;  /* 0x0000001004047836 */ /* 0x000fe20000000000 */
[----:B------:R-:W-:Y:S01]  /*29c10*/  UIADD3.X UR5, URZ, UR23, URZ, UP0, !UPT ;  /* 0x000000173f057290 */ /* 0x000fe200087fe43f */
[----:B------:R-:W-:Y:S01]  /*29c20*/  SEL R14, RZ, 0x1, P0 ;  /* 0x00000001ff0e7807 */ /* 0x000fe20000000000 */
[----:B------:R-:W-:Y:S01]  /*29c30*/  UMOV UR26, 0x30000 ;  /* 0x00030000001a7882 */ /* 0x000fe20000000000 */
[----:B------:R-:W-:-:S02]  /*29c40*/  SEL R13, R13, RZ, P0 ;  /* 0x000000ff0d0d7207 */ /* 0x000fc40000000000 */
[----:B------:R-:W-:-:S03]  /*29c50*/  LOP3.LUT R9, R9, R14, RZ, 0x3c, !PT ;  /* 0x0000000e09097212 */ /* 0x000fc600078e3cff */
[----:B------:R-:W-:-:S03]  /*29c60*/  UIADD3 UR15, UR8, 0xf180, URZ ;  /* 0x0000f180080f7890 */ /* 0x000fc6000fffe03f */
[----:B------:R-:W-:Y:S02]  /*29c70*/  UMOV UR8, UR14 ;  /* 0x0000000e00087c82 */ /* 0x000fe40008000000 */
[----:B------:R0:W-:Y:S02]  /*29c80*/  UTMALDG.3D [UR8], [UR4], desc[UR6] ;  /* 0x00000608040075b4 */ /* 0x0001e40008011000 */
[----:B0-----:R-:W-:Y:S01]  /*29c90*/  UMOV UR8, UR15 ;  /* 0x0000000f00087c82 */ /* 0x001fe20008000000 */
[----:B------:R-:W-:Y:S02]  /*29ca0*/  UMOV UR11, UR19 ;  /* 0x00000013000b7c82 */ /* 0x000fe40008000000 */
[----:B------:R0:W-:Y:S02]  /*29cb0*/  UTMALDG.3D.MULTICAST [UR8], [UR24], UR26, desc[UR6] ;  /* 0x00000608180073b4 */ /* 0x0001e4000801181a */
[----:B0-----:R-:W-:Y:S05]  /*29cc0*/  @P1 BRA `(.L_x_1067) ;  /* 0xfffffffc00401947 */ /* 0x001fea000383ffff */
.L_x_1064:
[----:B------:R-:W-:Y:S05]  /*29cd0*/  BSYNC B1 ;  /* 0x0000000000017941 */ /* 0x000fea0003800000 */
.L_x_1063:
[----:B------:R-:W2:Y:S01]  /*29ce0*/  LDL.LU R15, [R1+0x604] ;  /* 0x00060400010f7983 */ /* 0x000ea20000300800 */
[----:B------:R-:W-:Y:S01]  /*29cf0*/  LOP3.LUT P0, RZ, R10, 0xff, RZ, 0xc0, !PT ;  /* 0x000000ff0aff7812 */ /* 0x000fe2000780c0ff */
[C---:B------:R-:W-:Y:S01]  /*29d00*/  IMAD.IADD R8, R6.reuse, 0x1, R8 ;  /* 0x0000000106087824 */ /* 0x040fe200078e0208 */
[----:B------:R-:W-:Y:S01]  /*29d10*/  ULDC.64 UR4, c[0x0][0x650] ;  /* 0x0001940000047ab9 */ /* 0x000fe20000000a00 */
[----:B------:R-:W3:Y:S01]  /*29d20*/  LDL.LU R14, [R1+0x608] ;  /* 0x00060800010e7983 */ /* 0x000ee20000300800 */
[----:B------:R-:W-:Y:S01]  /*29d30*/  ISETP.GE.U32.AND P1, PT, R6, 0xa, PT ;  /* 0x0000000a0600780c */ /* 0x000fe20003f26070 */
[----:B------:R-:W-:Y:S01]  /*29d40*/  BSSY B1, `(.L_x_1068) ;  /* 0x000006e000017945 */ /* 0x000fe20003800000 */
[----:B------:R-:W-:Y:S01]  /*29d50*/  IMAD.MOV.U32 R12, RZ, RZ, -0x1 ;  /* 0xffffffffff0c7424 */ /* 0x000fe200078e00ff */
[----:B------:R-:W-:Y:S02]  /*29d60*/  PRMT R4, RZ, 0x7610, R4 ;  /* 0x00007610ff047816 */ /* 0x000fe40000000004 */
[----:B------:R-:W-:-:S04]  /*29d70*/  PRMT R10, RZ, 0x7610, R10 ;  /* 0x00007610ff0a7816 */ /* 0x000fc8000000000a */
[----:B------:R-:W0:Y:S01]  /*29d80*/  @P0 S2R R3, SR_CgaCtaId ;  /* 0x0000000000030919 */ /* 0x000e220000008800 */
[----:B------:R-:W-:-:S04]  /*29d90*/  @P0 MOV R2, 0x400 ;  /* 0x0000040000020802 */ /* 0x000fc80000000f00 */
[----:B0-----:R-:W-:-:S04]  /*29da0*/  @P0 LEA R2, R3, R2, 0x18 ;  /* 0x0000000203020211 */ /* 0x001fc800078ec0ff */
[----:B------:R0:W-:Y:S01]  /*29db0*/  @P0 SYNCS.ARRIVE.TRANS64.A1T0 RZ, [R2+URZ+0xb8], RZ ;  /* 0x0000b8ff02ff09a7 */ /* 0x0001e2000810003f */
[----:B------:R-:W-:-:S04]  /*29dc0*/  ISETP.GT.U32.AND P0, PT, R8, 0x9, PT ;  /* 0x000000090800780c */ /* 0x000fc80003f04070 */
[----:B------:R-:W-:Y:S01]  /*29dd0*/  ISETP.LT.U32.AND P0, PT, R6, 0xa, P0 ;  /* 0x0000000a0600780c */ /* 0x000fe20000701070 */
[----:B0-----:R-:W-:-:S04]  /*29de0*/  IMAD.WIDE.U32 R2, R8, -0x33333333, RZ ;  /* 0xcccccccd08027825 */ /* 0x001fc800078e00ff */
[----:B------:R-:W-:Y:S01]  /*29df0*/  IMAD.MOV.U32 R2, RZ, RZ, -0x1 ;  /* 0xffffffffff027424 */ /* 0x000fe200078e00ff */
[----:B------:R-:W-:Y:S02]  /*29e00*/  SHF.R.U32.HI R5, RZ, 0x3, R3 ;  /* 0x00000003ff057819 */ /* 0x000fe40000011603 */
[----:B------:R-:W-:-:S03]  /*29e10*/  SEL R3, RZ, 0x1, !P0 ;  /* 0x00000001ff037807 */ /* 0x000fc60004000000 */
[----:B------:R-:W-:Y:S01]  /*29e20*/  IMAD R8, R5, -0xa, R8 ;  /* 0xfffffff605087824 */ /* 0x000fe200078e0208 */
[----:B------:R-:W-:Y:S01]  /*29e30*/  LOP3.LUT R0, R0, R3, RZ, 0x3c, !PT ;  /* 0x0000000300007212 */ /* 0x000fe200078e3cff */
[----:B------:R-:W-:-:S03]  /*29e40*/  IMAD.MOV.U32 R3, RZ, RZ, -0x1 ;  /* 0xffffffffff037424 */ /* 0x000fc600078e00ff */
[----:B------:R-:W-:Y:S02]  /*29e50*/  @P1 LOP3.LUT R0, R0, 0x1, R5, 0x78, !PT ;  /* 0x0000000100001812 */ /* 0x000fe400078e7805 */
[----:B---3--:R-:W-:-:S04]  /*29e60*/  IADD3 R14, P0, R14, UR20, RZ ;  /* 0x000000140e0e7c10 */ /* 0x008fc8000ff1e0ff */
[----:B--2---:R-:W-:Y:S01]  /*29e70*/  IADD3.X R15, R15, UR13, RZ, P0, !PT ;  /* 0x0000000d0f0f7c10 */ /* 0x004fe200087fe4ff */
[----:B------:R0:W-:Y:S01]  /*29e80*/  STL [R1+0x608], R14 ;  /* 0x0006080e01007387 */ /* 0x0001e20000100800 */
[----:B------:R-:W-:-:S03]  /*29e90*/  ISETP.GE.U32.AND P0, PT, R14, UR4, PT ;  /* 0x000000040e007c0c */ /* 0x000fc6000bf06070 */
[----:B------:R0:W-:Y:S01]  /*29ea0*/  STL [R1+0x604], R15 ;  /* 0x0006040f01007387 */ /* 0x0001e20000100800 */
[----:B------:R-:W-:-:S13]  /*29eb0*/  ISETP.GE.U32.AND.EX P0, PT, R15, UR5, PT, P0 ;  /* 0x000000050f007c0c */ /* 0x000fda000bf06100 */
[----:B0-----:R-:W-:Y:S05]  /*29ec0*/  @P0 BRA `(.L_x_1069) ;  /* 0x0000000400540947 */ /* 0x001fea0003800000 */
[----:B------:R-:W0:Y:S01]  /*29ed0*/  S2R R9, SR_CTAID.X ;  /* 0x0000000000097919 */ /* 0x000e220000002500 */
[----:B------:R-:W1:Y:S01]  /*29ee0*/  LDC R16, c[0x0][0x65c] ;  /* 0x00019700ff107b82 */ /* 0x000e620000000800 */
[----:B------:R-:W-:Y:S01]  /*29ef0*/  ULDC UR4, c[0x0][0x150] ;  /* 0x0000540000047ab9 */ /* 0x000fe20000000800 */
[----:B------:R-:W-:Y:S01]  /*29f00*/  ULDC UR7, c[0x0][0x630] ;  /* 0x00018c0000077ab9 */ /* 0x000fe20000000800 */
[----:B------:R-:W2:Y:S05]  /*29f10*/  S2R R2, SR_CTAID.Y ;  /* 0x0000000000027919 */ /* 0x000eaa0000002600 */
[----:B------:R-:W3:Y:S01]  /*29f20*/  LDC R4, c[0x0][0x144] ;  /* 0x00005100ff047b82 */ /* 0x000ee20000000800 */
[----:B-1----:R-:W-:-:S02]  /*29f30*/  ISETP.NE.AND P2, PT, R16, 0x1, PT ;  /* 0x000000011000780c */ /* 0x002fc40003f45270 */
[----:B0-----:R-:W-:-:S05]  /*29f40*/  I2FP.F32.U32 R3, R9 ;  /* 0x0000000900037245 */ /* 0x001fca0000201000 */
[----:B------:R-:W-:Y:S01]  /*29f50*/  FMUL R5, R3, UR4 ;  /* 0x0000000403057c20 */ /* 0x000fe20008400000 */
[----:B--2---:R-:W-:Y:S01]  /*29f60*/  I2FP.F32.U32 R3, R2 ;  /* 0x0000000200037245 */ /* 0x004fe20000201000 */
[----:B------:R-:W-:-:S04]  /*29f70*/  ULDC UR4, c[0x0][0x154] ;  /* 0x0000550000047ab9 */ /* 0x000fc80000000800 */
[----:B------:R-:W-:Y:S01]  /*29f80*/  FMUL R13, R3, UR4 ;  /* 0x00000004030d7c20 */ /* 0x000fe20008400000 */
[----:B------:R-:W0:Y:S01]  /*29f90*/  F2I.U32.TRUNC.NTZ R5, R5 ;  /* 0x0000000500057305 */ /* 0x000e22000020f000 */
[----:B------:R-:W1:Y:S01]  /*29fa0*/  LDC R3, c[0x0][0x148] ;  /* 0x00005200ff037b82 */ /* 0x000e620000000800 */
[----:B------:R-:W-:Y:S02]  /*29fb0*/  ULDC.64 UR4, c[0x0][0x628] ;  /* 0x00018a0000047ab9 */ /* 0x000fe40000000a00 */
[----:B------:R-:W-:-:S04]  /*29fc0*/  ISETP.NE.U32.AND P0, PT, RZ, UR4, PT ;  /* 0x00000004ff007c0c */ /* 0x000fc8000bf05070 */
[----:B------:R-:W2:Y:S01]  /*29fd0*/  F2I.U32.TRUNC.NTZ R13, R13 ;  /* 0x0000000d000d7305 */ /* 0x000ea2000020f000 */
[----:B------:R-:W-:Y:S01]  /*29fe0*/  ISETP.NE.AND.EX P0, PT, RZ, UR5, PT, P0 ;  /* 0x00000005ff007c0c */ /* 0x000fe2000bf05300 */
[----:B0-----:R-:W-:-:S04]  /*29ff0*/  IMAD.MOV R12, RZ, RZ, -R5 ;  /* 0x000000ffff0c7224 */ /* 0x001fc800078e0a05 */
[----:B---3--:R-:W-:Y:S02]  /*2a000*/  IMAD R9, R4, R12, R9 ;  /* 0x0000000c04097224 */ /* 0x008fe400078e0209 */
[----:B--2---:R-:W-:-:S04]  /*2a010*/  IMAD.MOV R4, RZ, RZ, -R13 ;  /* 0x000000ffff047224 */ /* 0x004fc800078e0a0d */
[----:B-1----:R-:W-:Y:S02]  /*2a020*/  @P2 IMAD R9, R3, R4, R2 ;  /* 0x0000000403092224 */ /* 0x002fe400078e0202 */
[----:B------:R-:W-:Y:S02]  /*2a030*/  IMAD.MOV.U32 R2, RZ, RZ, R14 ;  /* 0x000000ffff027224 */ /* 0x000fe400078e000e */
[----:B------:R-:W-:Y:S01]  /*2a040*/  IMAD.MOV.U32 R3, RZ, RZ, R15 ;  /* 0x000000ffff037224 */ /* 0x000fe200078e000f */
[----:B------:R-:W-:Y:S06]  /*2a050*/  @!P0 BRA `(.L_x_1070) ;  /* 0x0000000000288947 */ /* 0x000fec0003800000 */
[----:B------:R-:W-:Y:S02]  /*2a060*/  ULDC UR6, c[0x0][0x634] ;  /* 0x00018d0000067ab9 */ /* 0x000fe40000000800 */
[----:B------:R-:W-:-:S05]  /*2a070*/  IADD3 R3, P0, R14, UR6, RZ ;  /* 0x000000060e037c10 */ /* 0x000fca000ff1e0ff */
[----:B------:R-:W-:-:S04]  /*2a080*/  IMAD.X R12, RZ, RZ, R15, P0 ;  /* 0x000000ffff0c7224 */ /* 0x000fc800000e060f */
[----:B------:R-:W-:-:S04]  /*2a090*/  IMAD.WIDE.U32 R4, R12, UR4, RZ ;  /* 0x000000040c047c25 */ /* 0x000fc8000f8e00ff */
[----:B------:R-:W-:-:S04]  /*2a0a0*/  IMAD.WIDE.U32 R4, P0, R3, UR5, R4 ;  /* 0x0000000503047c25 */ /* 0x000fc8000f800004 */
[----:B------:R-:W-:-:S04]  /*2a0b0*/  IMAD.WIDE.U32 R2, R3, UR4, RZ ;  /* 0x0000000403027c25 */ /* 0x000fc8000f8e00ff */
[----:B------:R-:W-:Y:S01]  /*2a0c0*/  IMAD.MOV.U32 R2, RZ, RZ, R5 ;  /* 0x000000ffff027224 */ /* 0x000fe200078e0005 */
[----:B------:R-:W-:Y:S01]  /*2a0d0*/  IADD3 RZ, P1, R3, R4, RZ ;  /* 0x0000000403ff7210 */ /* 0x000fe20007f3e0ff */
[----:B------:R-:W-:-:S04]  /*2a0e0*/  IMAD.X R3, RZ, RZ, RZ, P0 ;  /* 0x000000ffff037224 */ /* 0x000fc800000e06ff */
[----:B------:R-:W-:-:S08]  /*2a0f0*/  IMAD.WIDE.U32.X R2, R12, UR5, R2, P1 ;  /* 0x000000050c027c25 */ /* 0x000fd000088e0402 */
.L_x_1070:
[--C-:B------:R-:W-:Y:S01]  /*2a100*/  SHF.R.U64 R12, R2, UR7, R3.reuse ;  /* 0x00000007020c7c19 */ /* 0x100fe20008001203 */
[----:B------:R-:W-:Y:S01]  /*2a110*/  ULDC.64 UR4, c[0x0][0x620] ;  /* 0x0001880000047ab9 */ /* 0x000fe20000000a00 */
[----:B------:R-:W-:Y:S01]  /*2a120*/  SHF.R.U32.HI R2, RZ, UR7, R3 ;  /* 0x00000007ff027c19 */ /* 0x000fe20008011603 */
[----:B------:R-:W-:Y:S01]  /*2a130*/  IMAD.MOV.U32 R3, RZ, RZ, R15 ;  /* 0x000000ffff037224 */ /* 0x000fe200078e000f */
[----:B------:R-:W-:Y:S01]  /*2a140*/  IADD3 R5, P0, RZ, -R12, RZ ;  /* 0x8000000cff057210 */ /* 0x000fe20007f1e0ff */
[----:B------:R-:W-:-:S04]  /*2a150*/  ULDC.64 UR6, c[0x0][0x640] ;  /* 0x0001900000067ab9 */ /* 0x000fc80000000a00 */
[----:B------:R-:W-:Y:S01]  /*2a160*/  IMAD.X R2, RZ, RZ, ~R2, P0 ;  /* 0x000000ffff027224 */ /* 0x000fe200000e0e02 */
[----:B------:R-:W-:-:S03]  /*2a170*/  ISETP.NE.U32.AND P0, PT, RZ, UR6, PT ;  /* 0x00000006ff007c0c */ /* 0x000fc6000bf05070 */
[----:B------:R-:W-:Y:S01]  /*2a180*/  IMAD R2, R2, UR4, RZ ;  /* 0x0000000402027c24 */ /* 0x000fe2000f8e02ff */
[----:B------:R-:W-:-:S03]  /*2a190*/  ISETP.NE.AND.EX P0, PT, RZ, UR7, PT, P0 ;  /* 0x00000007ff007c0c */ /* 0x000fc6000bf05300 */
[----:B------:R-:W-:Y:S02]  /*2a1a0*/  IMAD R13, R5, UR5, R2 ;  /* 0x00000005050d7c24 */ /* 0x000fe4000f8e0202 */
[----:B------:R-:W-:-:S04]  /*2a1b0*/  IMAD.MOV.U32 R2, RZ, RZ, R14 ;  /* 0x000000ffff027224 */ /* 0x000fc800078e000e */
[----:B------:R-:W-:Y:S01]  /*2a1c0*/  IMAD.WIDE.U32 R2, R5, UR4, R2 ;  /* 0x0000000405027c25 */ /* 0x000fe2000f8e0002 */
[----:B------:R-:W-:-:S03]  /*2a1d0*/  ULDC UR4, c[0x0][0x618] ;  /* 0x0001860000047ab9 */ /* 0x000fc60000000800 */
[----:B------:R-:W-:-:S05]  /*2a1e0*/  IMAD.IADD R3, R3, 0x1, R13 ;  /* 0x0000000103037824 */ /* 0x000fca00078e020d */
[--C-:B------:R-:W-:Y:S02]  /*2a1f0*/  SHF.R.U64 R13, R2, UR4, R3.reuse ;  /* 0x00000004020d7c19 */ /* 0x100fe40008001203 */
[----:B------:R-:W-:Y:S01]  /*2a200*/  SHF.R.U32.HI R2, RZ, UR4, R3 ;  /* 0x00000004ff027c19 */ /* 0x000fe20008011603 */
[----:B------:R-:W-:-:S03]  /*2a210*/  ULDC UR4, c[0x0][0x608] ;  /* 0x0001820000047ab9 */ /* 0x000fc60000000800 */
[--C-:B------:R-:W-:Y:S02]  /*2a220*/  SHF.R.U64 R14, R13, UR4, R2.reuse ;  /* 0x000000040d0e7c19 */ /* 0x100fe40008001202 */
[----:B------:R-:W-:Y:S01]  /*2a230*/  SHF.R.U32.HI R3, RZ, UR4, R2 ;  /* 0x00000004ff037c19 */ /* 0x000fe20008011602 */
[----:B------:R-:W-:-:S03]  /*2a240*/  ULDC UR4, c[0x0][0x658] ;  /* 0x0001960000047ab9 */ /* 0x000fc60000000800 */
[--C-:B------:R-:W-:Y:S02]  /*2a250*/  SHF.R.U64 R15, R14, UR4, R3.reuse ;  /* 0x000000040e0f7c19 */ /* 0x100fe40008001203 */
[----:B------:R-:W-:-:S03]  /*2a260*/  SHF.R.U32.HI R3, RZ, UR4, R3 ;  /* 0x00000004ff037c19 */ /* 0x000fc60008011603 */
        /* <DEDUP_REMOVED lines=12> */
.L_x_1071:
[----:B------:R-:W-:Y:S01]  /*2a330*/  ULDC UR4, c[0x0][0x648] ;  /* 0x0001920000047ab9 */ /* 0x000fe20000000800 */
[----:B------:R-:W-:Y:S02]  /*2a340*/  LOP3.LUT R14, R14, UR17, RZ, 0xc0, !PT ;  /* 0x000000110e0e7c12 */ /* 0x000fe4000f8ec0ff */
[----:B------:R-:W-:Y:S01]  /*2a350*/  SHF.R.U64 R3, R2, UR4, R3 ;  /* 0x0000000402037c19 */ /* 0x000fe20008001203 */
[----:B------:R-:W-:Y:S01]  /*2a360*/  ULDC UR4, c[0x0][0x638] ;  /* 0x00018e0000047ab9 */ /* 0x000fe20000000800 */
[----:B------:R-:W-:-:S03]  /*2a370*/  LOP3.LUT R4, R13, UR16, RZ, 0xc0, !PT ;  /* 0x000000100d047c12 */ /* 0x000fc6000f8ec0ff */
[----:B------:R-:W-:Y:S02]  /*2a380*/  IMAD.MOV R2, RZ, RZ, -R3 ;  /* 0x000000ffff027224 */ /* 0x000fe400078e0a03 */
[----:B------:R-:W-:Y:S02]  /*2a390*/  IMAD R14, R3, UR18, R14 ;  /* 0x00000012030e7c24 */ /* 0x000fe4000f8e020e */
[----:B------:R-:W-:Y:S01]  /*2a3a0*/  IMAD R15, R2, UR4, R15 ;  /* 0x00000004020f7c24 */ /* 0x000fe2000f8e020f */
[----:B------:R-:W-:Y:S02]  /*2a3b0*/  ULDC UR4, c[0x0][0x610] ;  /* 0x0001840000047ab9 */ /* 0x000fe40000000800 */
[----:B------:R-:W-:Y:S01]  /*2a3c0*/  IMAD R9, R14, UR4, R9 ;  /* 0x000000040e097c24 */ /* 0x000fe2000f8e0209 */
[----:B------:R-:W-:Y:S02]  /*2a3d0*/  ULDC UR4, c[0x0][0x600] ;  /* 0x0001800000047ab9 */ /* 0x000fe40000000800 */
[----:B------:R-:W-:-:S05]  /*2a3e0*/  IMAD R4, R15, UR4, R4 ;  /* 0x000000040f047c24 */ /* 0x000fca000f8e0204 */
[----:B------:R-:W-:Y:S02]  /*2a3f0*/  SEL R2, R4, R9, !P2 ;  /* 0x0000000904027207 */ /* 0x000fe40005000000 */
[----:B------:R-:W-:Y:S01]  /*2a400*/  SEL R3, R9, R4, !P2 ;  /* 0x0000000409037207 */ /* 0x000fe20005000000 */
[----:B------:R-:W-:-:S07]  /*2a410*/  IMAD.MOV.U32 R4, RZ, RZ, 0x1 ;  /* 0x00000001ff047424 */ /* 0x000fce00078e00ff */
.L_x_1069:
[----:B------:R-:W-:Y:S05]  /*2a420*/  BSYNC B1 ;  /* 0x0000000000017941 */ /* 0x000fea0003800000 */
.L_x_1068:
[----:B------:R-:W-:-:S13]  /*2a430*/  LOP3.LUT P0, RZ, R4, 0xff, RZ, 0xc0, !PT ;  /* 0x000000ff04ff7812 */ /* 0x000fda000780c0ff */
[----:B------:R-:W-:Y:S05]  /*2a440*/  @P0 BRA `(.L_x_1072) ;  /* 0xfffffff4002c0947 */ /* 0x000fea000383ffff */
[----:B------:R-:W-:Y:S05]  /*2a450*/  BSYNC B0 ;  /* 0x0000000000007941 */ /* 0x000fea0003800000 */
.L_x_1061:
[----:B------:R-:W-:-:S03]  /*2a460*/  UMOV UR4, 0xffffffff ;  /* 0xffffffff00047882 */ /* 0x000fc60000000000 */
[----:B------:R-:W-:Y:S05]  /*2a470*/  BRA.DIV UR4, `(.L_x_1073) ;  /* 0x0000000604f47947 */ /* 0x000fea000b800000 */
[----:B------:R-:W-:-:S13]  /*2a480*/  ELECT P6, URZ, PT ;  /* 0x00000000003f782f */ /* 0x000fda00038c0000 */
.L_x_1093:
[----:B------:R-:W-:Y:S04]  /*2a490*/  BSSY B0, `(.L_x_1074) ;  /* 0x0000062000007945 */ /* 0x000fe80003800000 */
[----:B------:R-:W-:Y:S05]  /*2a4a0*/  @!P6 BRA `(.L_x_1075) ;  /* 0x000000040080e947 */ /* 0x000fea0003800000 */
[----:B------:R-:W2:Y:S02]  /*2a4b0*/  LDL.LU R2, [R1+0x600] ;  /* 0x0006000001027983 */ /* 0x000ea40000300800 */
[----:B--2---:R-:W-:-:S04]  /*2a4c0*/  LOP3.LUT R2, R2, 0x2, RZ, 0xfc, !PT ;  /* 0x0000000202027812 */ /* 0x004fc800078efcff */
[----:B------:R-:W-:-:S13]  /*2a4d0*/  ISETP.NE.AND P0, PT, R2, 0x3, PT ;  /* 0x000000030200780c */ /* 0x000fda0003f05270 */
[----:B------:R-:W-:Y:S05]  /*2a4e0*/  @!P0 BRA `(.L_x_1076) ;  /* 0x0000000000048947 */ /* 0x000fea0003800000 */
[----:B------:R-:W-:Y:S01]  /*2a4f0*/  BPT.TRAP 0x1 ;  /* 0x000000040000795c */ /* 0x000fe20000300000 */
.L_x_1076:
[----:B------:R-:W0:Y:S01]  /*2a500*/  S2R R3, SR_CgaCtaId ;  /* 0x0000000000037919 */ /* 0x000e220000008800 */
[----:B------:R-:W-:-:S04]  /*2a510*/  MOV R2, 0x400 ;  /* 0x0000040000027802 */ /* 0x000fc80000000f00 */
[----:B0-----:R-:W-:Y:S02]  /*2a520*/  LEA R3, R3, R2, 0x18 ;  /* 0x0000000203037211 */ /* 0x001fe400078ec0ff */
[----:B------:R-:W-:-:S03]  /*2a530*/  SHF.L.U32 R2, R0, 0x1f, RZ ;  /* 0x0000001f00027819 */ /* 0x000fc600000006ff */
[----:B------:R-:W-:-:S04]  /*2a540*/  VIADD R3, R3, 0x50 ;  /* 0x0000005003037836 */ /* 0x000fc80000000000 */
[----:B------:R-:W-:-:S04]  /*2a550*/  IMAD R5, R8, 0x8, R3 ;  /* 0x0000000808057824 */ /* 0x000fc800078e0203 */
[----:B------:R-:W0:Y:S02]  /*2a560*/  SYNCS.PHASECHK.TRANS64.TRYWAIT P0, [R5+URZ], R2 ;  /* 0x00000002050075a7 */ /* 0x000e24000800017f */
[----:B0-----:R-:W-:Y:S05]  /*2a570*/  @!P0 BRA `(.L_x_1077) ;  /* 0x0000000400d48947 */ /* 0x001fea0003800000 */
.L_x_1094:
[----:B------:R-:W-:-:S05]  /*2a580*/  VIADD R8, R8, 0x1 ;  /* 0x0000000108087836 */ /* 0x000fca0000000000 */
[----:B------:R-:W-:-:S04]  /*2a590*/  ISETP.NE.AND P0, PT, R8, 0xa, PT ;  /* 0x0000000a0800780c */ /* 0x000fc80003f05270 */
[----:B0-----:R-:W-:Y:S02]  /*2a5a0*/  SEL R5, RZ, 0x1, P0 ;  /* 0x00000001ff057807 */ /* 0x001fe40000000000 */
[----:B------:R-:W-:Y:S02]  /*2a5b0*/  SEL R8, R8, RZ, P0 ;  /* 0x000000ff08087207 */ /* 0x000fe40000000000 */
[----:B------:R-:W-:-:S03]  /*2a5c0*/  LOP3.LUT R5, R0, R5, RZ, 0x3c, !PT ;  /* 0x0000000500057212 */ /* 0x000fc600078e3cff */
[----:B------:R-:W-:Y:S01]  /*2a5d0*/  IMAD R7, R8, 0x8, R3 ;  /* 0x0000000808077824 */ /* 0x000fe200078e0203 */
[----:B------:R-:W-:-:S04]  /*2a5e0*/  SHF.L.U32 R0, R5, 0x1f, RZ ;  /* 0x0000001f05007819 */ /* 0x000fc800000006ff */
[----:B------:R-:W0:Y:S02]  /*2a5f0*/  SYNCS.PHASECHK.TRANS64.TRYWAIT P0, [R7+URZ], R0 ;  /* 0x00000000070075a7 */ /* 0x000e24000800017f */
[----:B0-----:R-:W-:Y:S05]  /*2a600*/  @!P0 BRA `(.L_x_1078) ;  /* 0x0000000400c48947 */ /* 0x001fea0003800000 */
.L_x_1095:
[----:B0-----:R-:W-:-:S05]  /*2a610*/  VIADD R0, R8, 0x1 ;  /* 0x0000000108007836 */ /* 0x001fca0000000000 */
[----:B------:R-:W-:-:S04]  /*2a620*/  ISETP.NE.AND P0, PT, R0, 0xa, PT ;  /* 0x0000000a0000780c */ /* 0x000fc80003f05270 */
[----:B------:R-:W-:Y:S02]  /*2a630*/  SEL R2, RZ, 0x1, P0 ;  /* 0x00000001ff027807 */ /* 0x000fe40000000000 */
[----:B------:R-:W-:Y:S02]  /*2a640*/  SEL R4, R0, RZ, P0 ;  /* 0x000000ff00047207 */ /* 0x000fe40000000000 */
[----:B------:R-:W-:-:S03]  /*2a650*/  LOP3.LUT R5, R5, R2, RZ, 0x3c, !PT ;  /* 0x0000000205057212 */ /* 0x000fc600078e3cff */
[----:B------:R-:W-:Y:S01]  /*2a660*/  IMAD R7, R4, 0x8, R3 ;  /* 0x0000000804077824 */ /* 0x000fe200078e0203 */
[----:B------:R-:W-:-:S04]  /*2a670*/  SHF.L.U32 R0, R5, 0x1f, RZ ;  /* 0x0000001f05007819 */ /* 0x000fc800000006ff */
[----:B------:R-:W0:Y:S02]  /*2a680*/  SYNCS.PHASECHK.TRANS64.TRYWAIT P0, [R7+URZ], R0 ;  /* 0x00000000070075a7 */ /* 0x000e24000800017f */
[----:B0-----:R-:W-:Y:S05]  /*2a690*/  @!P0 BRA `(.L_x_1079) ;  /* 0x0000000400b48947 */ /* 0x001fea0003800000 */
.L_x_1096:
        /* <DEDUP_REMOVED lines=9> */
.L_x_1097:
        /* <DEDUP_REMOVED lines=9> */
.L_x_1098:
        /* <DEDUP_REMOVED lines=9> */
.L_x_1099:
        /* <DEDUP_REMOVED lines=9> */
.L_x_1100:
        /* <DEDUP_REMOVED lines=9> */
.L_x_1101:
        /* <DEDUP_REMOVED lines=9> */
.L_x_1102:
[----:B0-----:R-:W-:-:S05]  /*2aa00*/  VIADD R0, R4, 0x1 ;  /* 0x0000000104007836 */ /* 0x001fca0000000000 */
[----:B------:R-:W-:-:S04]  /*2aa10*/  ISETP.NE.AND P0, PT, R0, 0xa, PT ;  /* 0x0000000a0000780c */ /* 0x000fc80003f05270 */
[----:B------:R-:W-:Y:S02]  /*2aa20*/  SEL R2, RZ, 0x1, P0 ;  /* 0x00000001ff027807 */ /* 0x000fe40000000000 */
[----:B------:R-:W-:Y:S02]  /*2aa30*/  SEL R0, R0, RZ, P0 ;  /* 0x000000ff00007207 */ /* 0x000fe40000000000 */
[----:B------:R-:W-:-:S03]  /*2aa40*/  LOP3.LUT R2, R5, R2, RZ, 0x3c, !PT ;  /* 0x0000000205027212 */ /* 0x000fc600078e3cff */
[----:B------:R-:W-:Y:S01]  /*2aa50*/  IMAD R3, R0, 0x8, R3 ;  /* 0x0000000800037824 */ /* 0x000fe200078e0203 */
[----:B------:R-:W-:-:S07]  /*2aa60*/  SHF.L.U32 R0, R2, 0x1f, RZ ;  /* 0x0000001f02007819 */ /* 0x000fce00000006ff */
.L_x_1086:
[----:B0-----:R0:W1:Y:S02]  /*2aa70*/  SYNCS.PHASECHK.TRANS64.TRYWAIT P0, [R3+URZ], R0 ;  /* 0x00000000030075a7 */ /* 0x001064000800017f */
[----:B-1----:R-:W-:Y:S05]  /*2aa80*/  @!P0 NANOSLEEP.SYNCS 0x989680 ;  /* 0x009896800000895d */ /* 0x002fea0003900000 */
[----:B------:R-:W1:Y:S02]  /*2aa90*/  @!P0 SYNCS.PHASECHK.TRANS64 P0, [R3+URZ], R0 ;  /* 0x00000000030085a7 */ /* 0x000e64000800007f */
[----:B-1----:R-:W-:Y:S05]  /*2aaa0*/  @!P0 BRA `(.L_x_1086) ;  /* 0xfffffffc00f08947 */ /* 0x002fea000383ffff */
.L_x_1075:
[----:B------:R-:W-:Y:S05]  /*2aab0*/  BSYNC B0 ;  /* 0x0000000000007941 */ /* 0x000fea0003800000 */
.L_x_1074:
[----:B------:R-:W-:Y:S05]  /*2aac0*/  EXIT ;  /* 0x000000000000794d */ /* 0x000fea0003800000 */
.L_x_22:
[----:B-1----:R1:W2:Y:S02]  /*2aad0*/  SYNCS.PHASECHK.TRANS64.TRYWAIT P1, [R3+URZ], R0 ;  /* 0x00000000030075a7 */ /* 0x0022a4000802017f */
[----:B--2---:R-:W-:Y:S05]  /*2aae0*/  @!P1 NANOSLEEP.SYNCS 0x989680 ;  /* 0x009896800000995d */ /* 0x004fea0003900000 */
[----:B------:R-:W2:Y:S02]  /*2aaf0*/  @!P1 SYNCS.PHASECHK.TRANS64 P1, [R3+URZ], R0 ;  /* 0x00000000030095a7 */ /* 0x000ea4000802007f */
[----:B--2---:R-:W-:Y:S05]  /*2ab00*/  @!P1 BRA `(.L_x_22) ;  /* 0xfffffffc00f09947 */ /* 0x004fea000383ffff */
[----:B------:R-:W-:Y:S05]  /*2ab10*/  BRA `(.L_x_21) ;  /* 0xfffffd6800d07947 */ /* 0x000fea000383ffff */
.L_x_27:
[----:B-1----:R-:W-:-:S04]  /*2ab20*/  IMAD.U32 R7, RZ, RZ, UR4 ;  /* 0x00000004ff077e24 */ /* 0x002fc8000f8e00ff */
[----:B------:R1:W2:Y:S03]  /*2ab30*/  SYNCS.PHASECHK.TRANS64.TRYWAIT P1, [R7+URZ], R5 ;  /* 0x00000005070075a7 */ /* 0x0002a6000802017f */
[----:B--2---:R-:W-:Y:S05]  /*2ab40*/  @!P1 NANOSLEEP.SYNCS 0x989680 ;  /* 0x009896800000995d */ /* 0x004fea0003900000 */
[----:B------:R-:W2:Y:S02]  /*2ab50*/  @!P1 SYNCS.PHASECHK.TRANS64 P1, [R7+URZ], R5 ;  /* 0x00000005070095a7 */ /* 0x000ea4000802007f */
[----:B--2---:R-:W-:Y:S05]  /*2ab60*/  @!P1 BRA `(.L_x_27) ;  /* 0xfffffffc00ec9947 */ /* 0x004fea000383ffff */
[----:B------:R-:W-:Y:S05]  /*2ab70*/  BRA `(.L_x_26) ;  /* 0xfffffd7c00507947 */ /* 0x000fea000383ffff */
.L_x_1062:
[----:B------:R-:W-:Y:S01]  /*2ab80*/  BSSY B1, `(.L_x_1087) ;  /* 0x0000006000017945 */ /* 0x000fe20003800000 */
[----:B------:R-:W-:-:S07]  /*2ab90*/  IMAD.MOV.U32 R15, RZ, RZ, -0x1 ;  /* 0xffffffffff0f7424 */ /* 0x000fce00078e00ff */
[----:B------:R-:W-:Y:S05]  /*2aba0*/  WARPSYNC.COLLECTIVE R15, `(.L_x_1088) ;  /* 0x000000000f0c7348 */ /* 0x000fea0003c00000 */
[----:B------:R-:W-:Y:S02]  /*2abb0*/  ELECT P6, UR62, PT ;  /* 0x00000000003e782f */ /* 0x000fe400038c0000 */
[----:B------:R-:W-:Y:S01]  /*2abc0*/  MOV R14, UR62 ;  /* 0x0000003e000e7c02 */ /* 0x000fe20008000f00 */
[----:B------:R-:W-:Y:S10]  /*2abd0*/  ENDCOLLECTIVE ;  /* 0x000000000000791b */ /* 0x000ff40003800000 */
.L_x_1088:
[----:B------:R-:W-:Y:S05]  /*2abe0*/  BSYNC B1 ;  /* 0x0000000000017941 */ /* 0x000fea0003800000 */
.L_x_1087:
[----:B------:R-:W-:Y:S05]  /*2abf0*/  BRA `(.L_x_1089) ;  /* 0xffffffec004c7947 */ /* 0x000fea000383ffff */
.L_x_1065:
[----:B0-----:R0:W1:Y:S02]  /*2ac00*/  SYNCS.PHASECHK.TRANS64.TRYWAIT P0, [R15+URZ+0x50], R16 ;  /* 0x000050100f0075a7 */ /* 0x001064000800017f */
[----:B-1----:R-:W-:Y:S05]  /*2ac10*/  @!P0 NANOSLEEP.SYNCS 0x989680 ;  /* 0x009896800000895d */ /* 0x002fea0003900000 */
[----:B------:R-:W1:Y:S02]  /*2ac20*/  @!P0 SYNCS.PHASECHK.TRANS64 P0, [R15+URZ+0x50], R16 ;  /* 0x000050100f0085a7 */ /* 0x000e64000800007f */
[----:B-1----:R-:W-:Y:S05]  /*2ac30*/  @!P0 BRA `(.L_x_1065) ;  /* 0xfffffffc00f08947 */ /* 0x002fea000383ffff */
[----:B------:R-:W-:Y:S05]  /*2ac40*/  BRA `(.L_x_1090) ;  /* 0xffffffec007c7947 */ /* 0x000fea000383ffff */
.L_x_1073:
[----:B------:R-:W-:Y:S01]  /*2ac50*/  BSSY B0, `(.L_x_1091) ;  /* 0x0000006000007945 */ /* 0x000fe20003800000 */
[----:B------:R-:W-:-:S07]  /*2ac60*/  IMAD.MOV.U32 R15, RZ, RZ, -0x1 ;  /* 0xffffffffff0f7424 */ /* 0x000fce00078e00ff */
[----:B------:R-:W-:Y:S05]  /*2ac70*/  WARPSYNC.COLLECTIVE R15, `(.L_x_1092) ;  /* 0x000000000f0c7348 */ /* 0x000fea0003c00000 */
[----:B------:R-:W-:Y:S02]  /*2ac80*/  ELECT P6, UR62, PT ;  /* 0x00000000003e782f */ /* 0x000fe400038c0000 */
[----:B------:R-:W-:Y:S01]  /*2ac90*/  MOV R14, UR62 ;  /* 0x0000003e000e7c02 */ /* 0x000fe20008000f00 */
[----:B------:R-:W-:Y:S10]  /*2aca0*/  ENDCOLLECTIVE ;  /* 0x000000000000791b */ /* 0x000ff40003800000 */
.L_x_1092:
[----:B------:R-:W-:Y:S05]  /*2acb0*/  BSYNC B0 ;  /* 0x0000000000007941 */ /* 0x000fea0003800000 */
.L_x_1091:
[----:B------:R-:W-:Y:S05]  /*2acc0*/  BRA `(.L_x_1093) ;  /* 0xfffffff400f07947 */ /* 0x000fea000383ffff */
.L_x_1077:
[----:B0-----:R0:W1:Y:S02]  /*2acd0*/  SYNCS.PHASECHK.TRANS64.TRYWAIT P0, [R5+URZ], R2 ;  /* 0x00000002050075a7 */ /* 0x001064000800017f */
[----:B-1----:R-:W-:Y:S05]  /*2ace0*/  @!P0 NANOSLEEP.SYNCS 0x989680 ;  /* 0x009896800000895d */ /* 0x002fea0003900000 */
[----:B------:R-:W1:Y:S02]  /*2acf0*/  @!P0 SYNCS.PHASECHK.TRANS64 P0, [R5+URZ], R2 ;  /* 0x00000002050085a7 */ /* 0x000e64000800007f */
[----:B-1----:R-:W-:Y:S05]  /*2ad00*/  @!P0 BRA `(.L_x_1077) ;  /* 0xfffffffc00f08947 */ /* 0x002fea000383ffff */
[----:B------:R-:W-:Y:S05]  /*2ad10*/  BRA `(.L_x_1094) ;  /* 0xfffffff800187947 */ /* 0x000fea000383ffff */
.L_x_1078:
[----:B0-----:R0:W1:Y:S02]  /*2ad20*/  SYNCS.PHASECHK.TRANS64.TRYWAIT P0, [R7+URZ], R0 ;  /* 0x00000000070075a7 */ /* 0x001064000800017f */
[----:B-1----:R-:W-:Y:S05]  /*2ad30*/  @!P0 NANOSLEEP.SYNCS 0x989680 ;  /* 0x009896800000895d */ /* 0x002fea0003900000 */
[----:B------:R-:W1:Y:S02]  /*2ad40*/  @!P0 SYNCS.PHASECHK.TRANS64 P0, [R7+URZ], R0 ;  /* 0x00000000070085a7 */ /* 0x000e64000800007f */
[----:B-1----:R-:W-:Y:S05]  /*2ad50*/  @!P0 BRA `(.L_x_1078) ;  /* 0xfffffffc00f08947 */ /* 0x002fea000383ffff */
[----:B------:R-:W-:Y:S05]  /*2ad60*/  BRA `(.L_x_1095) ;  /* 0xfffffff800287947 */ /* 0x000fea000383ffff */
.L_x_1079:
[----:B0-----:R0:W1:Y:S02]  /*2ad70*/  SYNCS.PHASECHK.TRANS64.TRYWAIT P0, [R7+URZ], R0 ;  /* 0x00000000070075a7 */ /* 0x001064000800017f */
[----:B-1----:R-:W-:Y:S05]  /*2ad80*/  @!P0 NANOSLEEP.SYNCS 0x989680 ;  /* 0x009896800000895d */ /* 0x002fea0003900000 */
[----:B------:R-:W1:Y:S02]  /*2ad90*/  @!P0 SYNCS.PHASECHK.TRANS64 P0, [R7+URZ], R0 ;  /* 0x00000000070085a7 */ /* 0x000e64000800007f */
[----:B-1----:R-:W-:Y:S05]  /*2ada0*/  @!P0 BRA `(.L_x_1079) ;  /* 0xfffffffc00f08947 */ /* 0x002fea000383ffff */
[----:B------:R-:W-:Y:S05]  /*2adb0*/  BRA `(.L_x_1096) ;  /* 0xfffffff800387947 */ /* 0x000fea000383ffff */
.L_x_1080:
[----:B0-----:R0:W1:Y:S02]  /*2adc0*/  SYNCS.PHASECHK.TRANS64.TRYWAIT P0, [R7+URZ], R0 ;  /* 0x00000000070075a7 */ /* 0x001064000800017f */
[----:B-1----:R-:W-:Y:S05]  /*2add0*/  @!P0 NANOSLEEP.SYNCS 0x989680 ;  /* 0x009896800000895d */ /* 0x002fea0003900000 */
[----:B------:R-:W1:Y:S02]  /*2ade0*/  @!P0 SYNCS.PHASECHK.TRANS64 P0, [R7+URZ], R0 ;  /* 0x00000000070085a7 */ /* 0x000e64000800007f */
[----:B-1----:R-:W-:Y:S05]  /*2adf0*/  @!P0 BRA `(.L_x_1080) ;  /* 0xfffffffc00f08947 */ /* 0x002fea000383ffff */
[----:B------:R-:W-:Y:S05]  /*2ae00*/  BRA `(.L_x_1097) ;  /* 0xfffffff800487947 */ /* 0x000fea000383ffff */
.L_x_1081:
[----:B0-----:R0:W1:Y:S02]  /*2ae10*/  SYNCS.PHASECHK.TRANS64.TRYWAIT P0, [R7+URZ], R0 ;  /* 0x00000000070075a7 */ /* 0x001064000800017f */
[----:B-1----:R-:W-:Y:S05]  /*2ae20*/  @!P0 NANOSLEEP.SYNCS 0x989680 ;  /* 0x009896800000895d */ /* 0x002fea0003900000 */
[----:B------:R-:W1:Y:S02]  /*2ae30*/  @!P0 SYNCS.PHASECHK.TRANS64 P0, [R7+URZ], R0 ;  /* 0x00000000070085a7 */ /* 0x000e64000800007f */
[----:B-1----:R-:W-:Y:S05]  /*2ae40*/  @!P0 BRA `(.L_x_1081) ;  /* 0xfffffffc00f08947 */ /* 0x002fea000383ffff */
[----:B------:R-:W-:Y:S05]  /*2ae50*/  BRA `(.L_x_1098) ;  /* 0xfffffff800587947 */ /* 0x000fea000383ffff */
.L_x_1082:
[----:B0-----:R0:W1:Y:S02]  /*2ae60*/  SYNCS.PHASECHK.TRANS64.TRYWAIT P0, [R7+URZ], R0 ;  /* 0x00000000070075a7 */ /* 0x001064000800017f */
[----:B-1----:R-:W-:Y:S05]  /*2ae70*/  @!P0 NANOSLEEP.SYNCS 0x989680 ;  /* 0x009896800000895d */ /* 0x002fea0003900000 */
[----:B------:R-:W1:Y:S02]  /*2ae80*/  @!P0 SYNCS.PHASECHK.TRANS64 P0, [R7+URZ], R0 ;  /* 0x00000000070085a7 */ /* 0x000e64000800007f */
[----:B-1----:R-:W-:Y:S05]  /*2ae90*/  @!P0 BRA `(.L_x_1082) ;  /* 0xfffffffc00f08947 */ /* 0x002fea000383ffff */
[----:B------:R-:W-:Y:S05]  /*2aea0*/  BRA `(.L_x_1099) ;  /* 0xfffffff800687947 */ /* 0x000fea000383ffff */
.L_x_1083:
[----:B0-----:R0:W1:Y:S02]  /*2aeb0*/  SYNCS.PHASECHK.TRANS64.TRYWAIT P0, [R7+URZ], R0 ;  /* 0x00000000070075a7 */ /* 0x001064000800017f */
[----:B-1----:R-:W-:Y:S05]  /*2aec0*/  @!P0 NANOSLEEP.SYNCS 0x989680 ;  /* 0x009896800000895d */ /* 0x002fea0003900000 */
[----:B------:R-:W1:Y:S02]  /*2aed0*/  @!P0 SYNCS.PHASECHK.TRANS64 P0, [R7+URZ], R0 ;  /* 0x00000000070085a7 */ /* 0x000e64000800007f */
[----:B-1----:R-:W-:Y:S05]  /*2aee0*/  @!P0 BRA `(.L_x_1083) ;  /* 0xfffffffc00f08947 */ /* 0x002fea000383ffff */
[----:B------:R-:W-:Y:S05]  /*2aef0*/  BRA `(.L_x_1100) ;  /* 0xfffffff800787947 */ /* 0x000fea000383ffff */
.L_x_1084:
[----:B0-----:R0:W1:Y:S02]  /*2af00*/  SYNCS.PHASECHK.TRANS64.TRYWAIT P0, [R7+URZ], R0 ;  /* 0x00000000070075a7 */ /* 0x001064000800017f */
[----:B-1----:R-:W-:Y:S05]  /*2af10*/  @!P0 NANOSLEEP.SYNCS 0x989680 ;  /* 0x009896800000895d */ /* 0x002fea0003900000 */
[----:B------:R-:W1:Y:S02]  /*2af20*/  @!P0 SYNCS.PHASECHK.TRANS64 P0, [R7+URZ], R0 ;  /* 0x00000000070085a7 */ /* 0x000e64000800007f */
[----:B-1----:R-:W-:Y:S05]  /*2af30*/  @!P0 BRA `(.L_x_1084) ;  /* 0xfffffffc00f08947 */ /* 0x002fea000383ffff */
[----:B------:R-:W-:Y:S05]  /*2af40*/  BRA `(.L_x_1101) ;  /* 0xfffffff800887947 */ /* 0x000fea000383ffff */
.L_x_1085:
[----:B0-----:R0:W1:Y:S02]  /*2af50*/  SYNCS.PHASECHK.TRANS64.TRYWAIT P0, [R7+URZ], R0 ;  /* 0x00000000070075a7 */ /* 0x001064000800017f */
[----:B-1----:R-:W-:Y:S05]  /*2af60*/  @!P0 NANOSLEEP.SYNCS 0x989680 ;  /* 0x009896800000895d */ /* 0x002fea0003900000 */
[----:B------:R-:W1:Y:S02]  /*2af70*/  @!P0 SYNCS.PHASECHK.TRANS64 P0, [R7+URZ], R0 ;  /* 0x00000000070085a7 */ /* 0x000e64000800007f */
[----:B-1----:R-:W-:Y:S05]  /*2af80*/  @!P0 BRA `(.L_x_1085) ;  /* 0xfffffffc00f08947 */ /* 0x002fea000383ffff */
[----:B------:R-:W-:Y:S05]  /*2af90*/  BRA `(.L_x_1102) ;  /* 0xfffffff800987947 */ /* 0x000fea000383ffff */
.L_x_1103:
[----:B------:R-:W-:-:S00]  /*2afa0*/  BRA `(.L_x_1103) ;  /* 0xfffffffc00fc7947 */ /* 0x000fc0000383ffff */
[----:B------:R-:W-:-:S00]  /*2afb0*/  NOP ;  /* 0x0000000000007918 */ /* 0x000fc00000000000 */
        /* <DEDUP_REMOVED lines=12> */
.L_x_1104:


//--------------------- .nv.global.init           --------------------------
	.section	.nv.global.init,"aw",@progbits
.nv.global.init:
	.type		$str$22,@object
	.size		$str$22,($str$23 - $str$22)
$str$22:
        /*0000*/ 	.byte	0x6b, 0x5f, 0x74, 0x69, 0x6c, 0x65, 0x5f, 0x63, 0x6f, 0x75, 0x6e, 0x74, 0x20, 0x3e, 0x3d, 0x20
        /*0010*/ 	.byte	0x31, 0x00
	.type		$str$23,@object
	.size		$str$23,(__unnamed_1 - $str$23)
$str$23:
        /*0012*/ 	.byte	0x2f, 0x74, 0x6d, 0x70, 0x2f, 0x63, 0x75, 0x74, 0x6c, 0x61, 0x73, 0x73, 0x5f, 0x73, 0x77, 0x65
        /*0022*/ 	.byte	0x65, 0x70, 0x5f, 0x73, 0x72, 0x63, 0x2f, 0x69, 0x6e, 0x63, 0x6c, 0x75, 0x64, 0x65, 0x2f, 0x63
        /*0032*/ 	.byte	0x75, 0x74, 0x6c, 0x61, 0x73, 0x73, 0x2f, 0x67, 0x65, 0x6d, 0x6d, 0x2f, 0x63, 0x6f, 0x6c, 0x6c
        /*0042*/ 	.byte	0x65, 0x63, 0x74, 0x69, 0x76, 0x65, 0x2f, 0x73, 0x6d, 0x39, 0x30, 0x5f, 0x6d, 0x6d, 0x61, 0x5f
        /*0052*/ 	.byte	0x74, 0x6d, 0x61, 0x5f, 0x67, 0x6d, 0x6d, 0x61, 0x5f, 0x73, 0x73, 0x5f, 0x77, 0x61, 0x72, 0x70
        /*0062*/ 	.byte	0x73, 0x70, 0x65, 0x63, 0x69, 0x61, 0x6c, 0x69, 0x7a, 0x65, 0x64, 0x2e, 0x68, 0x70, 0x70, 0x00
	.type		__unnamed_1,@object
	.size		__unnamed_1,(.L_0 - __unnamed_1)
__unnamed_1:
        /* <DEDUP_REMOVED lines=181> */
        /*0bc2*/ 	.byte	0x3a, 0x69, 0x64, 0x65, 0x6e, 0x74, 0x69, 0x74, 0x79, 0x5d, 0x00
.L_0:


//--------------------- .nv.shared._ZN7cutlass13device_kernelINS_4gemm6kernel13GemmUniversalIN4cute5tupleIJiiiiEEENS1_10collective13CollectiveMmaINS1_34MainloopSm90TmaGmmaWarpSpecializedILi10ENS5_IJNS4_1CILi2EEENSA_ILi1EEESC_EEENS1_35KernelTmaWarpSpecializedCooperativeEEENS5_IJNSA_ILi192EEENSA_ILi512EEENSA_ILi16EEEEEENS_6half_tENS5_IJlSC_lEEESK_SL_NS4_8TiledMMAINS4_8MMA_AtomIJNS4_4SM904GMMA26MMA_64x256x16_F32F16F16_SSILNSP_5MajorE0ELSR_0ELNSP_7ScaleInE1ELSS_1EEEEEENS4_6LayoutISD_NS5_IJSC_NSA_ILi0EEESW_EEEEENS5_IJNS4_10UnderscoreESZ_SZ_EEEEENS4_13SM90_TMA_LOADENS4_14ComposedLayoutINS4_7SwizzleILi1ELi4ELi3EEENS4_18smem_ptr_flag_bitsILi16EEENSV_INS5_IJNSA_ILi8EEESI_EEENS5_IJSI_SC_EEEEEEEvNS4_8identityENS4_23SM90_TMA_LOAD_MULTICASTES1C_vS1D_EENS_8epilogue10collective6detail29Sm90TmaWarpSpecializedAdapterINS1H_15DefaultEpilogueISK_SL_SL_NS1G_6thread17LinearCombinationISK_Li1EffLNS1L_9ScaleType4KindE0ELNS_15FloatRoundStyleE2ESK_EENS1_15EpilogueDefaultEEEEEvvEEEEvNT_6ParamsE --------------------------
	.section	.nv.shared._ZN7cutlass13device_kernelINS_4gemm6kernel13GemmUniversalIN4cute5tupleIJiiiiEEENS1_10collective13CollectiveMmaINS1_34MainloopSm90TmaGmmaWarpSpecializedILi10ENS5_IJNS4_1CILi2EEENSA_ILi1EEESC_EEENS1_35KernelTmaWarpSpecializedCooperativeEEENS5_IJNSA_ILi192EEENSA_ILi512EEENSA_ILi16EEEEEENS_6half_tENS5_IJlSC_lEEESK_SL_NS4_8TiledMMAINS4_8MMA_AtomIJNS4_4SM904GMMA26MMA_64x256x16_F32F16F16_SSILNSP_5MajorE0ELSR_0ELNSP_7ScaleInE1ELSS_1EEEEEENS4_6LayoutISD_NS5_IJSC_NSA_ILi0EEESW_EEEEENS5_IJNS4_10UnderscoreESZ_SZ_EEEEENS4_13SM90_TMA_LOADENS4_14ComposedLayoutINS4_7SwizzleILi1ELi4ELi3EEENS4_18smem_ptr_flag_bitsILi16EEENSV_INS5_IJNSA_ILi8EEESI_EEENS5_IJSI_SC_EEEEEEEvNS4_8identityENS4_23SM90_TMA_LOAD_MULTICASTES1C_vS1D_EENS_8epilogue10collective6detail29Sm90TmaWarpSpecializedAdapterINS1H_15DefaultEpilogueISK_SL_SL_NS1G_6thread17LinearCombinationISK_Li1EffLNS1L_9ScaleType4KindE0ELNS_15FloatRoundStyleE2ESK_EENS1_15EpilogueDefaultEEEEEvvEEEEvNT_6ParamsE,"aw",@nobits
	.sectionflags	@""
	.align	16
	.zero		1024


//--------------------- .nv.shared.reserved.0     --------------------------
	.section	.nv.shared.reserved.0,"aw",@nobits
	.weak		__nv_reservedSMEM_offset_0_alias
	.size		__nv_reservedSMEM_offset_0_alias, 0, 0
	.other		__nv_reservedSMEM_offset_0_alias,@"STO_CUDA_RESERVED_SHARED STV_DEFAULT"
__nv_reservedSMEM_offset_0_alias:
	.zero		0


//--------------------- .nv.global                --------------------------
	.section	.nv.global,"aw",@nobits
.nv.global:
	.type		_ZN39_INTERNAL_c585e89f_4_k_cu_373462f2_72194cute1_E,@object
	.size		_ZN39_INTERNAL_c585e89f_4_k_cu_373462f2_72194cute1_E,(_ZN39_INTERNAL_c585e89f_4_k_cu_373462f2_72194cuda3std3__45__cpo6cbeginE - _ZN39_INTERNAL_c585e89f_4_k_cu_373462f2_72194cute1_E)
_ZN39_INTERNAL_c585e89f_4_k_cu_373462f2_72194cute1_E:
	.zero		1
	.type		_ZN39_INTERNAL_c585e89f_4_k_cu_373462f2_72194cuda3std3__45__cpo6cbeginE,@object
	.size		_ZN39_INTERNAL_c585e89f_4_k_cu_373462f2_72194cuda3std3__45__cpo6cbeginE,(_ZN39_INTERNAL_c585e89f_4_k_cu_373462f2_72194cuda3std3__48in_placeE - _ZN39_INTERNAL_c585e89f_4_k_cu_373462f2_72194cuda3std3__45__cpo6cbeginE)
_ZN39_INTERNAL_c585e89f_4_k_cu_373462f2_72194cuda3std3__45__cpo6cbeginE:
	.zero		1
	.type		_ZN39_INTERNAL_c585e89f_4_k_cu_373462f2_72194cuda3std3__48in_placeE,@object
	.size		_ZN39_INTERNAL_c585e89f_4_k_cu_373462f2_72194cuda3std3__48in_placeE,(_ZN39_INTERNAL_c585e89f_4_k_cu_373462f2_72194cuda3std6ranges3__45__cpo9iter_moveE - _ZN39_INTERNAL_c585e89f_4_k_cu_373462f2_72194cuda3std3__48in_placeE)
_ZN39_INTERNAL_c585e89f_4_k_cu_373462f2_72194cuda3std3__48in_placeE:
	.zero		1
	.type		_ZN39_INTERNAL_c585e89f_4_k_cu_373462f2_72194cuda3std6ranges3__45__cpo9iter_moveE,@object
	.size		_ZN39_INTERNAL_c585e89f_4_k_cu_373462f2_72194cuda3std6ranges3__45__cpo9iter_moveE,(_ZN39_INTERNAL_c585e89f_4_k_cu_373462f2_72194cuda3std3__45__cpo5beginE - _ZN39_INTERNAL_c585e89f_4_k_cu_373462f2_72194cuda3std6ranges3__45__cpo9iter_moveE)
_ZN39_INTERNAL_c585e89f_4_k_cu_373462f2_72194cuda3std6ranges3__45__cpo9iter_moveE:
	.zero		1
	.type		_ZN39_INTERNAL_c585e89f_4_k_cu_373462f2_72194cuda3std3__45__cpo5beginE,@object
	.size		_ZN39_INTERNAL_c585e89f_4_k_cu_373462f2_72194cuda3std3__45__cpo5beginE,(_ZN39_INTERNAL_c585e89f_4_k_cu_373462f2_72194cuda3std3__441_GLOBAL__N__c585e89f_4_k_cu_373462f2_72196ignoreE - _ZN39_INTERNAL_c585e89f_4_k_cu_373462f2_72194cuda3std3__45__cpo5beginE)
_ZN39_INTERNAL_c585e89f_4_k_cu_373462f2_72194cuda3std3__45__cpo5beginE:
	.zero		1
	.type		_ZN39_INTERNAL_c585e89f_4_k_cu_373462f2_72194cuda3std3__441_GLOBAL__N__c585e89f_4_k_cu_373462f2_72196ignoreE,@object
	.size		_ZN39_INTERNAL_c585e89f_4_k_cu_373462f2_72194cuda3std3__441_GLOBAL__N__c585e89f_4_k_cu_373462f2_72196ignoreE,(_ZN39_INTERNAL_c585e89f_4_k_cu_373462f2_72194cute7productE - _ZN39_INTERNAL_c585e89f_4_k_cu_373462f2_72194cuda3std3__441_GLOBAL__N__c585e89f_4_k_cu_373462f2_72196ignoreE)
_ZN39_INTERNAL_c585e89f_4_k_cu_373462f2_72194cuda3std3__441_GLOBAL__N__c585e89f_4_k_cu_373462f2_72196ignoreE:
	.zero		1
	.type		_ZN39_INTERNAL_c585e89f_4_k_cu_373462f2_72194cute7productE,@object
	.size		_ZN39_INTERNAL_c585e89f_4_k_cu_373462f2_72194cute7productE,(_ZN39_INTERNAL_c585e89f_4_k_cu_373462f2_72194cuda3std3__45__cpo3endE - _ZN39_INTERNAL_c585e89f_4_k_cu_373462f2_72194cute7productE)
_ZN39_INTERNAL_c585e89f_4_k_cu_373462f2_72194cute7productE:
	.zero		1
	.type		_ZN39_INTERNAL_c585e89f_4_k_cu_373462f2_72194cuda3std3__45__cpo3endE,@object
	.size		_ZN39_INTERNAL_c585e89f_4_k_cu_373462f2_72194cuda3std3__45__cpo3endE,(_ZN39_INTERNAL_c585e89f_4_k_cu_373462f2_72194cuda3std3__419piecewise_constructE - _ZN39_INTERNAL_c585e89f_4_k_cu_373462f2_72194cuda3std3__45__cpo3endE)
_ZN39_INTERNAL_c585e89f_4_k_cu_373462f2_72194cuda3std3__45__cpo3endE:
	.zero		1
	.type		_ZN39_INTERNAL_c585e89f_4_k_cu_373462f2_72194cuda3std3__419piecewise_constructE,@object
	.size		_ZN39_INTERNAL_c585e89f_4_k_cu_373462f2_72194cuda3std3__419piecewise_constructE,(_ZN39_INTERNAL_c585e89f_4_k_cu_373462f2_72194cuda3std3__45__cpo4cendE - _ZN39_INTERNAL_c585e89f_4_k_cu_373462f2_72194cuda3std3__419piecewise_constructE)
_ZN39_INTERNAL_c585e89f_4_k_cu_373462f2_72194cuda3std3__419piecewise_constructE:
	.zero		1
	.type		_ZN39_INTERNAL_c585e89f_4_k_cu_373462f2_72194cuda3std3__45__cpo4cendE,@object
	.size		_ZN39_INTERNAL_c585e89f_4_k_cu_373462f2_72194cuda3std3__45__cpo4cendE,(_ZN39_INTERNAL_c585e89f_4_k_cu_373462f2_72194cuda3std6ranges3__45__cpo4swapE - _ZN39_INTERNAL_c585e89f_4_k_cu_373462f2_72194cuda3std3__45__cpo4cendE)
_ZN39_INTERNAL_c585e89f_4_k_cu_373462f2_72194cuda3std3__45__cpo4cendE:
	.zero		1
	.type		_ZN39_INTERNAL_c585e89f_4_k_cu_373462f2_72194cuda3std6ranges3__45__cpo4swapE,@object
	.size		_ZN39_INTERNAL_c585e89f_4_k_cu_373462f2_72194cuda3std6ranges3__45__cpo4swapE,(.L_8 - _ZN39_INTERNAL_c585e89f_4_k_cu_373462f2_72194cuda3std6ranges3__45__cpo4swapE)
_ZN39_INTERNAL_c585e89f_4_k_cu_373462f2_72194cuda3std6ranges3__45__cpo4swapE:
	.zero		1
.L_8:


//--------------------- .nv.constant0._ZN7cutlass13device_kernelINS_4gemm6kernel13GemmUniversalIN4cute5tupleIJiiiiEEENS1_10collective13CollectiveMmaINS1_34MainloopSm90TmaGmmaWarpSpecializedILi10ENS5_IJNS4_1CILi2EEENSA_ILi1EEESC_EEENS1_35KernelTmaWarpSpecializedCooperativeEEENS5_IJNSA_ILi192EEENSA_ILi512EEENSA_ILi16EEEEEENS_6half_tENS5_IJlSC_lEEESK_SL_NS4_8TiledMMAINS4_8MMA_AtomIJNS4_4SM904GMMA26MMA_64x256x16_F32F16F16_SSILNSP_5MajorE0ELSR_0ELNSP_7ScaleInE1ELSS_1EEEEEENS4_6LayoutISD_NS5_IJSC_NSA_ILi0EEESW_EEEEENS5_IJNS4_10UnderscoreESZ_SZ_EEEEENS4_13SM90_TMA_LOADENS4_14ComposedLayoutINS4_7SwizzleILi1ELi4ELi3EEENS4_18smem_ptr_flag_bitsILi16EEENSV_INS5_IJNSA_ILi8EEESI_EEENS5_IJSI_SC_EEEEEEEvNS4_8identityENS4_23SM90_TMA_LOAD_MULTICASTES1C_vS1D_EENS_8epilogue10collective6detail29Sm90TmaWarpSpecializedAdapterINS1H_15DefaultEpilogueISK_SL_SL_NS1G_6thread17LinearCombinationISK_Li1EffLNS1L_9ScaleType4KindE0ELNS_15FloatRoundStyleE2ESK_EENS1_15EpilogueDefaultEEEEEvvEEEEvNT_6ParamsE --------------------------
	.section	.nv.constant0._ZN7cutlass13device_kernelINS_4gemm6kernel13GemmUniversalIN4cute5tupleIJiiiiEEENS1_10collective13CollectiveMmaINS1_34MainloopSm90TmaGmmaWarpSpecializedILi10ENS5_IJNS4_1CILi2EEENSA_ILi1EEESC_EEENS1_35KernelTmaWarpSpecializedCooperativeEEENS5_IJNSA_ILi192EEENSA_ILi512EEENSA_ILi16EEEEEENS_6half_tENS5_IJlSC_lEEESK_SL_NS4_8TiledMMAINS4_8MMA_AtomIJNS4_4SM904GMMA26MMA_64x256x16_F32F16F16_SSILNSP_5MajorE0ELSR_0ELNSP_7ScaleInE1ELSS_1EEEEEENS4_6LayoutISD_NS5_IJSC_NSA_ILi0EEESW_EEEEENS5_IJNS4_10UnderscoreESZ_SZ_EEEEENS4_13SM90_TMA_LOADENS4_14ComposedLayoutINS4_7SwizzleILi1ELi4ELi3EEENS4_18smem_ptr_flag_bitsILi16EEENSV_INS5_IJNSA_ILi8EEESI_EEENS5_IJSI_SC_EEEEEEEvNS4_8identityENS4_23SM90_TMA_LOAD_MULTICASTES1C_vS1D_EENS_8epilogue10collective6detail29Sm90TmaWarpSpecializedAdapterINS1H_15DefaultEpilogueISK_SL_SL_NS1G_6thread17LinearCombinationISK_Li1EffLNS1L_9ScaleType4KindE0ELNS_15FloatRoundStyleE2ESK_EENS1_15EpilogueDefaultEEEEEvvEEEEvNT_6ParamsE,"a",@progbits
	.sectionflags	@""
	.align	4
.nv.constant0._ZN7cutlass13device_kernelINS_4gemm6kernel13GemmUniversalIN4cute5tupleIJiiiiEEENS1_10collective13CollectiveMmaINS1_34MainloopSm90TmaGmmaWarpSpecializedILi10ENS5_IJNS4_1CILi2EEENSA_ILi1EEESC_EEENS1_35KernelTmaWarpSpecializedCooperativeEEENS5_IJNSA_ILi192EEENSA_ILi512EEENSA_ILi16EEEEEENS_6half_tENS5_IJlSC_lEEESK_SL_NS4_8TiledMMAINS4_8MMA_AtomIJNS4_4SM904GMMA26MMA_64x256x16_F32F16F16_SSILNSP_5MajorE0ELSR_0ELNSP_7ScaleInE1ELSS_1EEEEEENS4_6LayoutISD_NS5_IJSC_NSA_ILi0EEESW_EEEEENS5_IJNS4_10UnderscoreESZ_SZ_EEEEENS4_13SM90_TMA_LOADENS4_14ComposedLayoutINS4_7SwizzleILi1ELi4ELi3EEENS4_18smem_ptr_flag_bitsILi16EEENSV_INS5_IJNSA_ILi8EEESI_EEENS5_IJSI_SC_EEEEEEEvNS4_8identityENS4_23SM90_TMA_LOAD_MULTICASTES1C_vS1D_EENS_8epilogue10collective6detail29Sm90TmaWarpSpecializedAdapterINS1H_15DefaultEpilogueISK_SL_SL_NS1G_6thread17LinearCombinationISK_Li1EffLNS1L_9ScaleType4KindE0ELNS_15FloatRoundStyleE2ESK_EENS1_15EpilogueDefaultEEEEEvvEEEEvNT_6ParamsE:
	.zero		1664


//--------------------- SYMBOLS --------------------------

	.type		.nv.reservedSmem.offset0,@object
	.size		.nv.reservedSmem.offset0,0x4
	.type		__assertfail,@function
